	.headerflags	@"EF_CUDA_TEXMODE_UNIFIED EF_CUDA_64BIT_ADDRESS EF_CUDA_ACCELERATORS EF_CUDA_SM90 EF_CUDA_VIRTUAL_SM(EF_CUDA_SM90)"
	.elftype	@"ET_EXEC"


//--------------------- .nv.info                  --------------------------
	.section	.nv.info,"",@"SHT_CUDA_INFO"
	.align	4


	//----- nvinfo : EIATTR_REGCOUNT
	.align		4
        /*0000*/ 	.byte	0x04, 0x2f
        /*0002*/ 	.short	(.L_1 - .L_0)
	.align		4
.L_0:
        /*0004*/ 	.word	index@(triton_poi_fused__unsafe_index_add_convolution_leaky_relu_mul_sub_39)
        /*0008*/ 	.word	0x00000036


	//----- nvinfo : EIATTR_MIN_STACK_SIZE
	.align		4
.L_1:
        /*000c*/ 	.byte	0x04, 0x12
        /*000e*/ 	.short	(.L_3 - .L_2)
	.align		4
.L_2:
        /*0010*/ 	.word	index@(triton_poi_fused__unsafe_index_add_convolution_leaky_relu_mul_sub_39)
        /*0014*/ 	.word	0x00000000


	//----- nvinfo : EIATTR_FRAME_SIZE
	.align		4
.L_3:
        /*0018*/ 	.byte	0x04, 0x11
        /*001a*/ 	.short	(.L_5 - .L_4)
	.align		4
.L_4:
        /*001c*/ 	.word	index@(triton_poi_fused__unsafe_index_add_convolution_leaky_relu_mul_sub_39)
        /*0020*/ 	.word	0x00000000


	//----- nvinfo : EIATTR_MIN_STACK_SIZE
	.align		4
.L_5:
        /*0024*/ 	.byte	0x04, 0x12
        /*0026*/ 	.short	(.L_7 - .L_6)
	.align		4
.L_6:
        /*0028*/ 	.word	index@(triton_poi_fused__unsafe_index_add_convolution_leaky_relu_mul_sub_39)
        /*002c*/ 	.word	0x00000000
.L_7:


//--------------------- .nv.info.triton_poi_fused__unsafe_index_add_convolution_leaky_relu_mul_sub_39 --------------------------
	.section	.nv.info.triton_poi_fused__unsafe_index_add_convolution_leaky_relu_mul_sub_39,"",@"SHT_CUDA_INFO"
	.sectionflags	@""
	.align	4


	//----- nvinfo : EIATTR_CUDA_API_VERSION
	.align		4
        /*0000*/ 	.byte	0x04, 0x37
        /*0002*/ 	.short	(.L_9 - .L_8)
.L_8:
        /*0004*/ 	.word	0x0000007c


	//----- nvinfo : EIATTR_KPARAM_INFO
	.align		4
.L_9:
        /*0008*/ 	.byte	0x04, 0x17
        /*000a*/ 	.short	(.L_11 - .L_10)
.L_10:
        /*000c*/ 	.word	0x00000000
        /*0010*/ 	.short	0x000a
        /*0012*/ 	.short	0x0050
        /*0014*/ 	.byte	0x00, 0xf0, 0x11, 0x00


	//----- nvinfo : EIATTR_KPARAM_INFO
	.align		4
.L_11:
        /*0018*/ 	.byte	0x04, 0x17
        /*001a*/ 	.short	(.L_13 - .L_12)
.L_12:
        /*001c*/ 	.word	0x00000000
        /*0020*/ 	.short	0x0009
        /*0022*/ 	.short	0x0048
        /*0024*/ 	.byte	0x00, 0xf4, 0x21, 0x00


	//----- nvinfo : EIATTR_KPARAM_INFO
	.align		4
.L_13:
        /*0028*/ 	.byte	0x04, 0x17
        /*002a*/ 	.short	(.L_15 - .L_14)
.L_14:
        /*002c*/ 	.word	0x00000000
        /*0030*/ 	.short	0x0008
        /*0032*/ 	.short	0x0040
        /*0034*/ 	.byte	0x00, 0xf4, 0x21, 0x00


	//----- nvinfo : EIATTR_KPARAM_INFO
	.align		4
.L_15:
        /*0038*/ 	.byte	0x04, 0x17
        /*003a*/ 	.short	(.L_17 - .L_16)
.L_16:
        /*003c*/ 	.word	0x00000000
        /*0040*/ 	.short	0x0007
        /*0042*/ 	.short	0x0038
        /*0044*/ 	.byte	0x00, 0xf4, 0x21, 0x00


	//----- nvinfo : EIATTR_KPARAM_INFO
	.align		4
.L_17:
        /*0048*/ 	.byte	0x04, 0x17
        /*004a*/ 	.short	(.L_19 - .L_18)
.L_18:
        /*004c*/ 	.word	0x00000000
        /*0050*/ 	.short	0x0006
        /*0052*/ 	.short	0x0030
        /*0054*/ 	.byte	0x00, 0xf4, 0x21, 0x00


	//----- nvinfo : EIATTR_KPARAM_INFO
	.align		4
.L_19:
        /*0058*/ 	.byte	0x04, 0x17
        /*005a*/ 	.short	(.L_21 - .L_20)
.L_20:
        /*005c*/ 	.word	0x00000000
        /*0060*/ 	.short	0x0005
        /*0062*/ 	.short	0x0028
        /*0064*/ 	.byte	0x00, 0xf4, 0x21, 0x00


	//----- nvinfo : EIATTR_KPARAM_INFO
	.align		4
.L_21:
        /*0068*/ 	.byte	0x04, 0x17
        /*006a*/ 	.short	(.L_23 - .L_22)
.L_22:
        /*006c*/ 	.word	0x00000000
        /*0070*/ 	.short	0x0004
        /*0072*/ 	.short	0x0020
        /*0074*/ 	.byte	0x00, 0xf4, 0x21, 0x00


	//----- nvinfo : EIATTR_KPARAM_INFO
	.align		4
.L_23:
        /*0078*/ 	.byte	0x04, 0x17
        /*007a*/ 	.short	(.L_25 - .L_24)
.L_24:
        /*007c*/ 	.word	0x00000000
        /*0080*/ 	.short	0x0003
        /*0082*/ 	.short	0x0018
        /*0084*/ 	.byte	0x00, 0xf4, 0x21, 0x00


	//----- nvinfo : EIATTR_KPARAM_INFO
	.align		4
.L_25:
        /*0088*/ 	.byte	0x04, 0x17
        /*008a*/ 	.short	(.L_27 - .L_26)
.L_26:
        /*008c*/ 	.word	0x00000000
        /*0090*/ 	.short	0x0002
        /*0092*/ 	.short	0x0010
        /*0094*/ 	.byte	0x00, 0xf4, 0x21, 0x00


	//----- nvinfo : EIATTR_KPARAM_INFO
	.align		4
.L_27:
        /*0098*/ 	.byte	0x04, 0x17
        /*009a*/ 	.short	(.L_29 - .L_28)
.L_28:
        /*009c*/ 	.word	0x00000000
        /*00a0*/ 	.short	0x0001
        /*00a2*/ 	.short	0x0008
        /*00a4*/ 	.byte	0x00, 0xf4, 0x21, 0x00


	//----- nvinfo : EIATTR_KPARAM_INFO
	.align		4
.L_29:
        /*00a8*/ 	.byte	0x04, 0x17
        /*00aa*/ 	.short	(.L_31 - .L_30)
.L_30:
        /*00ac*/ 	.word	0x00000000
        /*00b0*/ 	.short	0x0000
        /*00b2*/ 	.short	0x0000
        /*00b4*/ 	.byte	0x00, 0xf4, 0x21, 0x00


	//----- nvinfo : EIATTR_SPARSE_MMA_MASK
	.align		4
.L_31:
        /*00b8*/ 	.byte	0x03, 0x50
        /*00ba*/ 	.short	0x0000


	//----- nvinfo : EIATTR_MAXREG_COUNT
	.align		4
        /*00bc*/ 	.byte	0x03, 0x1b
        /*00be*/ 	.short	0x00ff


	//----- nvinfo : EIATTR_EXIT_INSTR_OFFSETS
	.align		4
        /*00c0*/ 	.byte	0x04, 0x1c
        /*00c2*/ 	.short	(.L_33 - .L_32)


	//   ....[0]....
.L_32:
        /*00c4*/ 	.word	0x000021a0


	//----- nvinfo : EIATTR_REQNTID
	.align		4
.L_33:
        /*00c8*/ 	.byte	0x04, 0x10
        /*00ca*/ 	.short	(.L_35 - .L_34)
.L_34:
        /*00cc*/ 	.word	0x00000080
        /*00d0*/ 	.word	0x00000001
        /*00d4*/ 	.word	0x00000001


	//----- nvinfo : EIATTR_CBANK_PARAM_SIZE
	.align		4
.L_35:
        /*00d8*/ 	.byte	0x03, 0x19
        /*00da*/ 	.short	0x0054


	//----- nvinfo : EIATTR_PARAM_CBANK
	.align		4
        /*00dc*/ 	.byte	0x04, 0x0a
        /*00de*/ 	.short	(.L_37 - .L_36)
	.align		4
.L_36:
        /*00e0*/ 	.word	index@(.nv.constant0.triton_poi_fused__unsafe_index_add_convolution_leaky_relu_mul_sub_39)
        /*00e4*/ 	.short	0x0210
        /*00e6*/ 	.short	0x0054


	//----- nvinfo : EIATTR_SW_WAR
	.align		4
.L_37:
        /*00e8*/ 	.byte	0x04, 0x36
        /*00ea*/ 	.short	(.L_39 - .L_38)
.L_38:
        /*00ec*/ 	.word	0x00000008
.L_39:


//--------------------- .nv.callgraph             --------------------------
	.section	.nv.callgraph,"",@"SHT_CUDA_CALLGRAPH"
	.align	4
	.sectionentsize	8
	.align		4
        /*0000*/ 	.word	0x00000000
	.align		4
        /*0004*/ 	.word	0xffffffff
	.align		4
        /*0008*/ 	.word	0x00000000
	.align		4
        /*000c*/ 	.word	0xfffffffe
	.align		4
        /*0010*/ 	.word	0x00000000
	.align		4
        /*0014*/ 	.word	0xfffffffd
	.align		4
        /*0018*/ 	.word	0x00000000
	.align		4
        /*001c*/ 	.word	0xfffffffc


//--------------------- .text.triton_poi_fused__unsafe_index_add_convolution_leaky_relu_mul_sub_39 --------------------------
	.section	.text.triton_poi_fused__unsafe_index_add_convolution_leaky_relu_mul_sub_39,"ax",@progbits
	.align	128
        .global         triton_poi_fused__unsafe_index_add_convolution_leaky_relu_mul_sub_39
        .type           triton_poi_fused__unsafe_index_add_convolution_leaky_relu_mul_sub_39,@function
        .size           triton_poi_fused__unsafe_index_add_convolution_leaky_relu_mul_sub_39,(.L_x_1 - triton_poi_fused__unsafe_index_add_convolution_leaky_relu_mul_sub_39)
        .other          triton_poi_fused__unsafe_index_add_convolution_leaky_relu_mul_sub_39,@"STO_CUDA_ENTRY STV_DEFAULT"
triton_poi_fused__unsafe_index_add_convolution_leaky_relu_mul_sub_39:
.text.triton_poi_fused__unsafe_index_add_convolution_leaky_relu_mul_sub_39:
[----:B------:R-:W-:Y:S01]  /*0000*/  LDC R1, c[0x0][0x28] ;  /* 0x00000a00ff017b82 */ /* 0x000fe20000000800 */
[----:B------:R-:W1:Y:S07]  /*0010*/  S2R R0, SR_TID.X ;  /* 0x0000000000007919 */ /* 0x000e6e0000002100 */
[----:B------:R-:W2:Y:S01]  /*0020*/  LDC.64 R10, c[0x0][0x218] ;  /* 0x00008600ff0a7b82 */ /* 0x000ea20000000a00 */
[----:B------:R-:W-:Y:S01]  /*0030*/  ULDC.64 UR4, c[0x0][0x208] ;  /* 0x0000820000047ab9 */ /* 0x000fe20000000a00 */
[----:B------:R-:W-:Y:S01]  /*0040*/  ULDC.64 UR6, c[0x0][0x228] ;  /* 0x00008a0000067ab9 */ /* 0x000fe20000000a00 */
[----:B------:R-:W3:Y:S01]  /*0050*/  S2R R3, SR_CTAID.X ;  /* 0x0000000000037919 */ /* 0x000ee20000002500 */
[----:B------:R-:W-:-:S04]  /*0060*/  ULDC.64 UR8, c[0x0][0x230] ;  /* 0x00008c0000087ab9 */ /* 0x000fc80000000a00 */
[----:B------:R-:W4:Y:S08]  /*0070*/  LDC.64 R8, c[0x0][0x240] ;  /* 0x00009000ff087b82 */ /* 0x000f300000000a00 */
[----:B------:R-:W5:Y:S08]  /*0080*/  LDC.64 R40, c[0x0][0x220] ;  /* 0x00008800ff287b82 */ /* 0x000f700000000a00 */
[----:B------:R-:W2:Y:S01]  /*0090*/  LDC.64 R16, c[0x0][0x248] ;  /* 0x00009200ff107b82 */ /* 0x000ea20000000a00 */
[----:B-1----:R-:W-:-:S07]  /*00a0*/  IMAD.SHL.U32 R0, R0, 0x4, RZ ;  /* 0x0000000400007824 */ /* 0x002fce00078e00ff */
[----:B------:R-:W1:Y:S01]  /*00b0*/  LDC.64 R46, c[0x0][0x238] ;  /* 0x00008e00ff2e7b82 */ /* 0x000e620000000a00 */
[----:B------:R-:W-:-:S05]  /*00c0*/  LOP3.LUT R0, R0, 0x1fc, RZ, 0xc0, !PT ;  /* 0x000001fc00007812 */ /* 0x000fca00078ec0ff */
[----:B---3--:R-:W-:-:S04]  /*00d0*/  IMAD R5, R3, 0x400, R0 ;  /* 0x0000040003057824 */ /* 0x008fc800078e0200 */
[----:B------:R-:W-:Y:S01]  /*00e0*/  VIADD R21, R5, 0x200 ;  /* 0x0000020005157836 */ /* 0x000fe20000000000 */
[----:B------:R-:W-:-:S04]  /*00f0*/  SHF.R.S32.HI R0, RZ, 0x1f, R5 ;  /* 0x0000001fff007819 */ /* 0x000fc80000011405 */
[----:B------:R-:W-:Y:S02]  /*0100*/  LEA.HI R4, R0, R5, RZ, 0x6 ;  /* 0x0000000500047211 */ /* 0x000fe400078f30ff */
[----:B------:R-:W-:Y:S02]  /*0110*/  SHF.R.S32.HI R0, RZ, 0x15, R3 ;  /* 0x00000015ff007819 */ /* 0x000fe40000011403 */
[----:B------:R-:W-:Y:S02]  /*0120*/  SHF.R.S32.HI R33, RZ, 0x6, R4 ;  /* 0x00000006ff217819 */ /* 0x000fe40000011404 */
[----:B------:R-:W-:Y:S02]  /*0130*/  SGXT R0, R0, 0x1 ;  /* 0x000000010000781a */ /* 0x000fe40000000200 */
[----:B------:R-:W-:-:S04]  /*0140*/  LEA.HI R2, R33, R33, RZ, 0x6 ;  /* 0x0000002121027211 */ /* 0x000fc800078f30ff */
[----:B------:R-:W-:-:S05]  /*0150*/  LOP3.LUT R2, R2, 0xffffffc0, RZ, 0xc0, !PT ;  /* 0xffffffc002027812 */ /* 0x000fca00078ec0ff */
[----:B------:R-:W-:Y:S01]  /*0160*/  IMAD.IADD R33, R33, 0x1, -R2 ;  /* 0x0000000121217824 */ /* 0x000fe200078e0a02 */
[----:B------:R-:W-:-:S03]  /*0170*/  LEA.HI R2, R0, R21, RZ, 0x6 ;  /* 0x0000001500027211 */ /* 0x000fc600078f30ff */
[----:B----4-:R-:W-:Y:S01]  /*0180*/  IMAD.WIDE R6, R33, 0x8, R8 ;  /* 0x0000000821067825 */ /* 0x010fe200078e0208 */
[----:B------:R-:W-:-:S03]  /*0190*/  SHF.R.S32.HI R32, RZ, 0x6, R2 ;  /* 0x00000006ff207819 */ /* 0x000fc60000011402 */
[----:B--2---:R-:W-:Y:S01]  /*01a0*/  IMAD.WIDE R2, R33, 0x8, R10 ;  /* 0x0000000821027825 */ /* 0x004fe200078e020a */
[----:B------:R-:W-:Y:S01]  /*01b0*/  LEA.HI R12, R32, R32, RZ, 0x6 ;  /* 0x00000020200c7211 */ /* 0x000fe200078f30ff */
[----:B------:R-:W2:Y:S03]  /*01c0*/  LDG.E.EL.64 R6, desc[UR4][R6.64] ;  /* 0x0000000406067981 */ /* 0x000ea6000c2e1b00 */
[----:B------:R-:W-:Y:S01]  /*01d0*/  LOP3.LUT R13, R12, 0xffffffc0, RZ, 0xc0, !PT ;  /* 0xffffffc00c0d7812 */ /* 0x000fe200078ec0ff */
[----:B------:R-:W3:Y:S01]  /*01e0*/  LDG.E.EL.64 R2, desc[UR4][R2.64] ;  /* 0x0000000402027981 */ /* 0x000ee2000c2e1b00 */
[----:B------:R-:W-:-:S03]  /*01f0*/  LOP3.LUT R4, R4, 0xffffffc0, RZ, 0xc0, !PT ;  /* 0xffffffc004047812 */ /* 0x000fc600078ec0ff */
[----:B------:R-:W-:Y:S02]  /*0200*/  IMAD.IADD R32, R32, 0x1, -R13 ;  /* 0x0000000120207824 */ /* 0x000fe400078e0a0d */
[----:B------:R-:W-:Y:S02]  /*0210*/  IMAD.IADD R19, R5, 0x1, -R4 ;  /* 0x0000000105137824 */ /* 0x000fe400078e0a04 */
[----:B------:R-:W-:-:S04]  /*0220*/  IMAD.WIDE R24, R32, 0x8, R10 ;  /* 0x0000000820187825 */ /* 0x000fc800078e020a */
[C---:B-----5:R-:W-:Y:S02]  /*0230*/  IMAD.WIDE R12, R19.reuse, 0x8, R40 ;  /* 0x00000008130c7825 */ /* 0x060fe400078e0228 */
[----:B------:R-:W4:Y:S02]  /*0240*/  LDG.E.EL.64 R24, desc[UR4][R24.64] ;  /* 0x0000000418187981 */ /* 0x000f24000c2e1b00 */
[----:B------:R-:W-:Y:S02]  /*0250*/  IMAD.WIDE R22, R32, 0x8, R8 ;  /* 0x0000000820167825 */ /* 0x000fe400078e0208 */
[----:B------:R-:W5:Y:S04]  /*0260*/  LDG.E.EL.128 R12, desc[UR4][R12.64] ;  /* 0x000000040c0c7981 */ /* 0x000f68000c2e1d00 */
[----:B------:R-:W5:Y:S01]  /*0270*/  LDG.E.EL.64 R22, desc[UR4][R22.64] ;  /* 0x0000000416167981 */ /* 0x000f62000c2e1b00 */
[----:B0-----:R-:W-:-:S06]  /*0280*/  IMAD.WIDE R8, R19, 0x8, R16 ;  /* 0x0000000813087825 */ /* 0x001fcc00078e0210 */
[----:B------:R-:W5:Y:S01]  /*0290*/  LDG.E.EL.128 R8, desc[UR4][R8.64] ;  /* 0x0000000408087981 */ /* 0x000f62000c2e1d00 */
[C---:B------:R-:W-:Y:S01]  /*02a0*/  LEA.HI R4, R0.reuse, R5, RZ, 0xc ;  /* 0x0000000500047211 */ /* 0x040fe200078f60ff */
[----:B------:R-:W-:Y:S01]  /*02b0*/  VIADD R27, R5, 0x2 ;  /* 0x00000002051b7836 */ /* 0x000fe20000000000 */
[C---:B------:R-:W-:Y:S02]  /*02c0*/  LEA.HI R21, R0.reuse, R21, RZ, 0xc ;  /* 0x0000001500157211 */ /* 0x040fe400078f60ff */
[----:B------:R-:W-:Y:S02]  /*02d0*/  SHF.R.S32.HI R4, RZ, 0xc, R4 ;  /* 0x0000000cff047819 */ /* 0x000fe40000011404 */
[----:B------:R-:W-:Y:S02]  /*02e0*/  LEA.HI R0, R0, R27, RZ, 0x6 ;  /* 0x0000001b00007211 */ /* 0x000fe400078f30ff */
[----:B------:R-:W-:Y:S02]  /*02f0*/  LEA.HI R18, R4, R4, RZ, 0x6 ;  /* 0x0000000404127211 */ /* 0x000fe400078f30ff */
[----:B------:R-:W-:-:S02]  /*0300*/  LOP3.LUT R0, R0, 0xffffffc0, RZ, 0xc0, !PT ;  /* 0xffffffc000007812 */ /* 0x000fc400078ec0ff */
[----:B------:R-:W-:-:S03]  /*0310*/  LOP3.LUT R29, R18, 0xffffffc0, RZ, 0xc0, !PT ;  /* 0xffffffc0121d7812 */ /* 0x000fc600078ec0ff */
[----:B------:R-:W-:Y:S01]  /*0320*/  IMAD.IADD R18, R27, 0x1, -R0 ;  /* 0x000000011b127824 */ /* 0x000fe200078e0a00 */
[----:B------:R-:W-:Y:S01]  /*0330*/  SHF.R.S32.HI R21, RZ, 0xc, R21 ;  /* 0x0000000cff157819 */ /* 0x000fe20000011415 */
[C---:B------:R-:W-:Y:S02]  /*0340*/  IMAD.IADD R38, R4.reuse, 0x1, -R29 ;  /* 0x0000000104267824 */ /* 0x040fe400078e0a1d */
[----:B------:R-:W-:Y:S01]  /*0350*/  IMAD.SHL.U32 R4, R4, 0x400, RZ ;  /* 0x0000040004047824 */ /* 0x000fe200078e00ff */
[----:B------:R-:W-:-:S04]  /*0360*/  LEA.HI R0, R21, R21, RZ, 0x6 ;  /* 0x0000001515007211 */ /* 0x000fc800078f30ff */
[----:B------:R-:W-:Y:S01]  /*0370*/  LOP3.LUT R28, R0, 0xffffffc0, RZ, 0xc0, !PT ;  /* 0xffffffc0001c7812 */ /* 0x000fe200078ec0ff */
[----:B------:R-:W-:-:S04]  /*0380*/  IMAD.SHL.U32 R26, R21, 0x400, RZ ;  /* 0x00000400151a7824 */ /* 0x000fc800078e00ff */
[----:B------:R-:W-:Y:S02]  /*0390*/  IMAD.IADD R28, R21, 0x1, -R28 ;  /* 0x00000001151c7824 */ /* 0x000fe400078e0a1c */
[----:B-1----:R-:W-:-:S04]  /*03a0*/  IMAD.WIDE R38, R38, 0x4, R46 ;  /* 0x0000000426267825 */ /* 0x002fc800078e022e */
[----:B------:R-:W-:Y:S02]  /*03b0*/  IMAD.WIDE R46, R28, 0x4, R46 ;  /* 0x000000041c2e7825 */ /* 0x000fe400078e022e */
[----:B------:R0:W5:Y:S01]  /*03c0*/  LDG.E.EL R28, desc[UR4][R38.64] ;  /* 0x00000004261c7981 */ /* 0x000162000c2e1900 */
[----:B--2---:R-:W-:Y:S02]  /*03d0*/  SHF.R.U32.HI R31, RZ, 0x1a, R7 ;  /* 0x0000001aff1f7819 */ /* 0x004fe40000011607 */
[----:B---3--:R-:W-:Y:S02]  /*03e0*/  SHF.R.U32.HI R35, RZ, 0x1a, R3 ;  /* 0x0000001aff237819 */ /* 0x008fe40000011603 */
[----:B------:R-:W-:Y:S02]  /*03f0*/  LOP3.LUT R31, R31, 0x20, RZ, 0xc0, !PT ;  /* 0x000000201f1f7812 */ /* 0x000fe400078ec0ff */
[----:B------:R-:W-:Y:S02]  /*0400*/  LOP3.LUT R35, R35, 0x20, RZ, 0xc0, !PT ;  /* 0x0000002023237812 */ /* 0x000fe400078ec0ff */
[----:B------:R-:W-:-:S02]  /*0410*/  IADD3 R27, P1, R6, R31, RZ ;  /* 0x0000001f061b7210 */ /* 0x000fc40007f3e0ff */
[----:B------:R-:W-:Y:S02]  /*0420*/  IADD3 R35, P0, R2, R35, RZ ;  /* 0x0000002302237210 */ /* 0x000fe40007f1e0ff */
[----:B------:R-:W-:Y:S01]  /*0430*/  SHF.R.S32.HI R2, RZ, 0x1f, R4 ;  /* 0x0000001fff027819 */ /* 0x000fe20000011404 */
[----:B------:R-:W-:Y:S01]  /*0440*/  IMAD.X R7, RZ, RZ, R7, P1 ;  /* 0x000000ffff077224 */ /* 0x000fe200008e0607 */
[-C--:B------:R-:W-:Y:S01]  /*0450*/  LEA R6, P1, R27, R4.reuse, 0x5 ;  /* 0x000000041b067211 */ /* 0x080fe200078228ff */
[----:B------:R-:W-:Y:S01]  /*0460*/  IMAD.X R3, RZ, RZ, R3, P0 ;  /* 0x000000ffff037224 */ /* 0x000fe200000e0603 */
[----:B----4-:R-:W-:Y:S02]  /*0470*/  SHF.R.U32.HI R29, RZ, 0x1a, R25 ;  /* 0x0000001aff1d7819 */ /* 0x010fe40000011619 */
[----:B------:R-:W-:Y:S02]  /*0480*/  LEA R20, P0, R35, R4, 0x5 ;  /* 0x0000000423147211 */ /* 0x000fe400078028ff */
[----:B------:R-:W-:-:S02]  /*0490*/  LOP3.LUT R29, R29, 0x20, RZ, 0xc0, !PT ;  /* 0x000000201d1d7812 */ /* 0x000fc400078ec0ff */
[-C--:B------:R-:W-:Y:S02]  /*04a0*/  LEA.HI.X R3, R35, R2.reuse, R3, 0x5, P0 ;  /* 0x0000000223037211 */ /* 0x080fe400000f2c03 */
[----:B------:R-:W-:Y:S02]  /*04b0*/  LEA.HI.X R0, R27, R2, R7, 0x5, P1 ;  /* 0x000000021b007211 */ /* 0x000fe400008f2c07 */
[----:B-----5:R-:W-:Y:S02]  /*04c0*/  SHF.R.U32.HI R2, RZ, 0x1a, R13 ;  /* 0x0000001aff027819 */ /* 0x020fe4000001160d */
[----:B------:R-:W-:Y:S02]  /*04d0*/  IADD3 R24, P0, R24, R29, RZ ;  /* 0x0000001d18187210 */ /* 0x000fe40007f1e0ff */
[----:B------:R-:W-:Y:S02]  /*04e0*/  LOP3.LUT R21, R2, 0x20, RZ, 0xc0, !PT ;  /* 0x0000002002157812 */ /* 0x000fe400078ec0ff */
[----:B------:R-:W-:Y:S01]  /*04f0*/  SHF.R.U32.HI R27, RZ, 0x1a, R23 ;  /* 0x0000001aff1b7819 */ /* 0x000fe20000011617 */
[----:B------:R-:W-:Y:S01]  /*0500*/  IMAD.X R29, RZ, RZ, R25, P0 ;  /* 0x000000ffff1d7224 */ /* 0x000fe200000e0619 */
[----:B------:R-:W-:-:S02]  /*0510*/  SHF.R.S32.HI R25, RZ, 0x1f, R26 ;  /* 0x0000001fff197819 */ /* 0x000fc4000001141a */
[C---:B------:R-:W-:Y:S02]  /*0520*/  LEA R7, P1, R24.reuse, R26, 0x5 ;  /* 0x0000001a18077211 */ /* 0x040fe400078228ff */
[----:B------:R-:W-:Y:S02]  /*0530*/  IADD3 R4, P0, R12, R21, RZ ;  /* 0x000000150c047210 */ /* 0x000fe40007f1e0ff */
[----:B------:R-:W-:Y:S02]  /*0540*/  LOP3.LUT R27, R27, 0x20, RZ, 0xc0, !PT ;  /* 0x000000201b1b7812 */ /* 0x000fe400078ec0ff */
[----:B------:R-:W-:Y:S02]  /*0550*/  SHF.R.U32.HI R21, RZ, 0x1a, R15 ;  /* 0x0000001aff157819 */ /* 0x000fe4000001160f */
[----:B------:R-:W-:Y:S01]  /*0560*/  LEA.HI.X R2, R24, R25, R29, 0x5, P1 ;  /* 0x0000001918027211 */ /* 0x000fe200008f2c1d */
[----:B------:R-:W-:Y:S01]  /*0570*/  IMAD.X R24, RZ, RZ, R13, P0 ;  /* 0x000000ffff187224 */ /* 0x000fe200000e060d */
[----:B------:R-:W-:Y:S01]  /*0580*/  IADD3 R27, P2, R22, R27, RZ ;  /* 0x0000001b161b7210 */ /* 0x000fe20007f5e0ff */
[----:B------:R-:W-:Y:S01]  /*0590*/  IMAD.WIDE R16, R18, 0x8, R16 ;  /* 0x0000000812107825 */ /* 0x000fe200078e0210 */
[----:B------:R-:W-:Y:S01]  /*05a0*/  LOP3.LUT R21, R21, 0x20, RZ, 0xc0, !PT ;  /* 0x0000002015157812 */ /* 0x000fe200078ec0ff */
[----:B------:R-:W2:Y:S01]  /*05b0*/  LDG.E.EL R29, desc[UR4][R46.64] ;  /* 0x000000042e1d7981 */ /* 0x000ea2000c2e1900 */
[----:B------:R-:W-:Y:S01]  /*05c0*/  IADD3 R13, P1, R20, R4, RZ ;  /* 0x00000004140d7210 */ /* 0x000fe20007f3e0ff */
[----:B------:R-:W-:Y:S01]  /*05d0*/  IMAD.X R12, RZ, RZ, R23, P2 ;  /* 0x000000ffff0c7224 */ /* 0x000fe200010e0617 */
[----:B------:R-:W-:-:S02]  /*05e0*/  IADD3 R21, P0, R14, R21, RZ ;  /* 0x000000150e157210 */ /* 0x000fc40007f1e0ff */
[----:B------:R-:W-:Y:S01]  /*05f0*/  IADD3 R31, P2, R6, R4, RZ ;  /* 0x00000004061f7210 */ /* 0x000fe20007f5e0ff */
[--C-:B------:R-:W-:Y:S01]  /*0600*/  IMAD.X R34, R3, 0x1, R24.reuse, P1 ;  /* 0x0000000103227824 */ /* 0x100fe200008e0618 */
[----:B------:R-:W-:Y:S02]  /*0610*/  IADD3 R48, P1, R13, UR6, RZ ;  /* 0x000000060d307c10 */ /* 0x000fe4000ff3e0ff */
[C---:B------:R-:W-:Y:S01]  /*0620*/  LEA R22, P3, R27.reuse, R26, 0x5 ;  /* 0x0000001a1b167211 */ /* 0x040fe200078628ff */
[----:B------:R-:W-:Y:S01]  /*0630*/  IMAD.X R26, RZ, RZ, R15, P0 ;  /* 0x000000ffff1a7224 */ /* 0x000fe200000e060f */
[----:B------:R-:W-:Y:S01]  /*0640*/  IADD3.X R49, R34, UR7, RZ, P1, !PT ;  /* 0x0000000722317c10 */ /* 0x000fe20008ffe4ff */
[----:B------:R-:W-:Y:S01]  /*0650*/  IMAD.X R35, R0, 0x1, R24, P2 ;  /* 0x0000000100237824 */ /* 0x000fe200010e0618 */
[----:B------:R-:W-:Y:S02]  /*0660*/  IADD3 R14, P0, R6, R21, RZ ;  /* 0x00000015060e7210 */ /* 0x000fe40007f1e0ff */
[----:B------:R-:W-:Y:S01]  /*0670*/  IADD3 R44, P2, R31, UR6, RZ ;  /* 0x000000061f2c7c10 */ /* 0x000fe2000ff5e0ff */
[----:B------:R-:W3:Y:S01]  /*0680*/  LDG.E.EL.U8 R30, desc[UR4][R48.64] ;  /* 0x00000004301e7981 */ /* 0x000ee2000c2e1100 */
[----:B------:R-:W-:-:S02]  /*0690*/  LEA.HI.X R23, R27, R25, R12, 0x5, P3 ;  /* 0x000000191b177211 */ /* 0x000fc400018f2c0c */
[----:B------:R-:W-:Y:S01]  /*06a0*/  SHF.R.U32.HI R25, RZ, 0x1a, R9 ;  /* 0x0000001aff197819 */ /* 0x000fe20000011609 */
[----:B------:R-:W-:Y:S01]  /*06b0*/  IMAD.X R36, R0, 0x1, R26, P0 ;  /* 0x0000000100247824 */ /* 0x000fe200000e061a */
[----:B------:R-:W-:Y:S02]  /*06c0*/  IADD3.X R45, R35, UR7, RZ, P2, !PT ;  /* 0x00000007232d7c10 */ /* 0x000fe400097fe4ff */
[----:B------:R-:W-:Y:S02]  /*06d0*/  IADD3 R42, P0, R14, UR6, RZ ;  /* 0x000000060e2a7c10 */ /* 0x000fe4000ff1e0ff */
[----:B------:R-:W-:Y:S01]  /*06e0*/  LOP3.LUT R25, R25, 0x20, RZ, 0xc0, !PT ;  /* 0x0000002019197812 */ /* 0x000fe200078ec0ff */
[----:B------:R1:W4:Y:S01]  /*06f0*/  LDG.E.EL.U8 R37, desc[UR4][R44.64] ;  /* 0x000000042c257981 */ /* 0x000322000c2e1100 */
[----:B------:R-:W-:Y:S02]  /*0700*/  IADD3.X R43, R36, UR7, RZ, P0, !PT ;  /* 0x00000007242b7c10 */ /* 0x000fe400087fe4ff */
[----:B------:R-:W-:-:S03]  /*0710*/  IADD3 R25, P0, R8, R25, RZ ;  /* 0x0000001908197210 */ /* 0x000fc60007f1e0ff */
[----:B------:R5:W2:Y:S02]  /*0720*/  LDG.E.EL.U8 R42, desc[UR4][R42.64] ;  /* 0x000000042a2a7981 */ /* 0x000aa4000c2e1100 */
[----:B------:R-:W-:Y:S01]  /*0730*/  IMAD.X R27, RZ, RZ, R9, P0 ;  /* 0x000000ffff1b7224 */ /* 0x000fe200000e0609 */
[----:B------:R-:W-:-:S05]  /*0740*/  IADD3 R8, P0, R25, R6, RZ ;  /* 0x0000000619087210 */ /* 0x000fca0007f1e0ff */
[----:B0-----:R-:W-:Y:S01]  /*0750*/  IMAD.X R39, R27, 0x1, R0, P0 ;  /* 0x000000011b277824 */ /* 0x001fe200000e0600 */
[----:B-1----:R-:W-:-:S04]  /*0760*/  IADD3 R44, P0, R8, UR6, RZ ;  /* 0x00000006082c7c10 */ /* 0x002fc8000ff1e0ff */
[----:B------:R-:W-:Y:S02]  /*0770*/  IADD3.X R45, R39, UR7, RZ, P0, !PT ;  /* 0x00000007272d7c10 */ /* 0x000fe400087fe4ff */
[----:B------:R-:W-:-:S03]  /*0780*/  LEA R12, P0, R13, UR8, 0x2 ;  /* 0x000000080d0c7c11 */ /* 0x000fc6000f8010ff */
[----:B------:R-:W2:Y:S01]  /*0790*/  LDG.E.EL.U8 R15, desc[UR4][R44.64] ;  /* 0x000000042c0f7981 */ /* 0x000ea2000c2e1100 */
[----:B------:R-:W-:Y:S02]  /*07a0*/  LEA.HI.X R13, R13, UR9, R34, 0x2, P0 ;  /* 0x000000090d0d7c11 */ /* 0x000fe400080f1422 */
[C---:B------:R-:W-:Y:S02]  /*07b0*/  LEA R34, P0, R31.reuse, UR8, 0x2 ;  /* 0x000000081f227c11 */ /* 0x040fe4000f8010ff */
[----:B------:R-:W-:Y:S02]  /*07c0*/  IADD3 R9, P1, R25, R20, RZ ;  /* 0x0000001419097210 */ /* 0x000fe40007f3e0ff */
[----:B------:R-:W-:Y:S02]  /*07d0*/  LEA.HI.X R35, R31, UR9, R35, 0x2, P0 ;  /* 0x000000091f237c11 */ /* 0x000fe400080f1423 */
[----:B------:R0:W2:Y:S01]  /*07e0*/  LDG.E.EL R31, desc[UR4][R12.64] ;  /* 0x000000040c1f7981 */ /* 0x0000a2000c2e1900 */
[----:B-----5:R-:W-:-:S03]  /*07f0*/  SHF.R.U32.HI R43, RZ, 0x1a, R11 ;  /* 0x0000001aff2b7819 */ /* 0x020fc6000001160b */
[----:B------:R-:W5:Y:S01]  /*0800*/  LDG.E.EL R34, desc[UR4][R34.64] ;  /* 0x0000000422227981 */ /* 0x000f62000c2e1900 */
[----:B0-----:R-:W-:-:S04]  /*0810*/  LEA R12, P0, R14, UR8, 0x2 ;  /* 0x000000080e0c7c11 */ /* 0x001fc8000f8010ff */
[----:B------:R-:W-:Y:S01]  /*0820*/  LEA.HI.X R13, R14, UR9, R36, 0x2, P0 ;  /* 0x000000090e0d7c11 */ /* 0x000fe200080f1424 */
[----:B------:R-:W-:Y:S01]  /*0830*/  IMAD.X R14, R27, 0x1, R3, P1 ;  /* 0x000000011b0e7824 */ /* 0x000fe200008e0603 */
[----:B------:R-:W-:Y:S02]  /*0840*/  IADD3 R44, P0, R9, UR6, RZ ;  /* 0x00000006092c7c10 */ /* 0x000fe4000ff1e0ff */
[----:B------:R-:W-:Y:S01]  /*0850*/  LOP3.LUT R43, R43, 0x20, RZ, 0xc0, !PT ;  /* 0x000000202b2b7812 */ /* 0x000fe200078ec0ff */
[----:B------:R0:W5:Y:S01]  /*0860*/  LDG.E.EL R38, desc[UR4][R12.64] ;  /* 0x000000040c267981 */ /* 0x000162000c2e1900 */
[----:B------:R-:W-:-:S05]  /*0870*/  IADD3.X R45, R14, UR7, RZ, P0, !PT ;  /* 0x000000070e2d7c10 */ /* 0x000fca00087fe4ff */
[----:B------:R1:W5:Y:S01]  /*0880*/  LDG.E.EL.U8 R36, desc[UR4][R44.64] ;  /* 0x000000042c247981 */ /* 0x000362000c2e1100 */
[----:B0-----:R-:W-:Y:S01]  /*0890*/  IMAD.WIDE R12, R18, 0x8, R40 ;  /* 0x00000008120c7825 */ /* 0x001fe200078e0228 */
[----:B-1----:R-:W-:-:S04]  /*08a0*/  LEA R44, P5, R9, UR8, 0x2 ;  /* 0x00000008092c7c11 */ /* 0x002fc8000f8a10ff */
[----:B------:R-:W-:-:S05]  /*08b0*/  LEA.HI.X R45, R9, UR9, R14, 0x2, P5 ;  /* 0x00000009092d7c11 */ /* 0x000fca000a8f140e */
[----:B------:R-:W5:Y:S01]  /*08c0*/  LDG.E.EL R40, desc[UR4][R44.64] ;  /* 0x000000042c287981 */ /* 0x000f62000c2e1900 */
[----:B---3--:R-:W-:Y:S02]  /*08d0*/  ISETP.NE.AND P2, PT, R30, RZ, PT ;  /* 0x000000ff1e00720c */ /* 0x008fe40003f45270 */
[----:B------:R-:W-:-:S05]  /*08e0*/  IADD3 R30, P3, R10, R43, RZ ;  /* 0x0000002b0a1e7210 */ /* 0x000fca0007f7e0ff */
[----:B------:R-:W-:Y:S01]  /*08f0*/  IMAD.X R35, RZ, RZ, R11, P3 ;  /* 0x000000ffff237224 */ /* 0x000fe200018e060b */
[----:B----4-:R-:W-:Y:S02]  /*0900*/  ISETP.NE.AND P1, PT, R37, RZ, PT ;  /* 0x000000ff2500720c */ /* 0x010fe40003f25270 */
[----:B------:R-:W-:Y:S02]  /*0910*/  IADD3 R37, P3, R30, R6, RZ ;  /* 0x000000061e257210 */ /* 0x000fe40007f7e0ff */
[----:B------:R-:W-:Y:S02]  /*0920*/  LEA R10, P4, R8, UR8, 0x2 ;  /* 0x00000008080a7c11 */ /* 0x000fe4000f8810ff */
[----:B--2---:R-:W-:Y:S01]  /*0930*/  ISETP.NE.AND P0, PT, R42, RZ, PT ;  /* 0x000000ff2a00720c */ /* 0x004fe20003f05270 */
[----:B------:R-:W-:Y:S01]  /*0940*/  IMAD.X R18, R35, 0x1, R0, P3 ;  /* 0x0000000123127824 */ /* 0x000fe200018e0600 */
[----:B------:R-:W-:Y:S02]  /*0950*/  IADD3 R42, P3, R37, UR6, RZ ;  /* 0x00000006252a7c10 */ /* 0x000fe4000ff7e0ff */
[----:B------:R-:W-:-:S02]  /*0960*/  LEA.HI.X R11, R8, UR9, R39, 0x2, P4 ;  /* 0x00000009080b7c11 */ /* 0x000fc4000a0f1427 */
[C---:B------:R-:W-:Y:S02]  /*0970*/  LEA R8, P4, R37.reuse, UR8, 0x2 ;  /* 0x0000000825087c11 */ /* 0x040fe4000f8810ff */
[----:B------:R-:W-:Y:S01]  /*0980*/  IADD3.X R43, R18, UR7, RZ, P3, !PT ;  /* 0x00000007122b7c10 */ /* 0x000fe20009ffe4ff */
[----:B------:R0:W2:Y:S01]  /*0990*/  LDG.E.EL R41, desc[UR4][R10.64] ;  /* 0x000000040a297981 */ /* 0x0000a2000c2e1900 */
[----:B------:R-:W-:Y:S02]  /*09a0*/  IADD3 R39, P3, R20, R21, RZ ;  /* 0x0000001514277210 */ /* 0x000fe40007f7e0ff */
[----:B------:R-:W-:Y:S02]  /*09b0*/  LEA.HI.X R9, R37, UR9, R18, 0x2, P4 ;  /* 0x0000000925097c11 */ /* 0x000fe4000a0f1412 */
[----:B------:R1:W3:Y:S01]  /*09c0*/  LDG.E.EL.U8 R37, desc[UR4][R42.64] ;  /* 0x000000042a257981 */ /* 0x0002e2000c2e1100 */
[----:B------:R-:W-:Y:S01]  /*09d0*/  IADD3 R14, P4, R39, UR6, RZ ;  /* 0x00000006270e7c10 */ /* 0x000fe2000ff9e0ff */
[----:B0-----:R-:W0:Y:S01]  /*09e0*/  LDC.64 R10, c[0x0][0x258] ;  /* 0x00009600ff0a7b82 */ /* 0x001e220000000a00 */
[----:B-1----:R-:W-:Y:S01]  /*09f0*/  IMAD.X R42, R3, 0x1, R26, P3 ;  /* 0x00000001032a7824 */ /* 0x002fe200018e061a */
[----:B------:R-:W-:Y:S01]  /*0a00*/  ISETP.NE.AND P3, PT, R15, RZ, PT ;  /* 0x000000ff0f00720c */ /* 0x000fe20003f65270 */
[----:B------:R1:W4:Y:S03]  /*0a10*/  LDG.E.EL R43, desc[UR4][R8.64] ;  /* 0x00000004082b7981 */ /* 0x000326000c2e1900 */
[----:B------:R-:W-:-:S05]  /*0a20*/  IADD3.X R15, R42, UR7, RZ, P4, !PT ;  /* 0x000000072a0f7c10 */ /* 0x000fca000a7fe4ff */
[----:B------:R1:W4:Y:S02]  /*0a30*/  LDG.E.EL.U8 R18, desc[UR4][R14.64] ;  /* 0x000000040e127981 */ /* 0x000324000c2e1100 */
[----:B-1----:R-:W1:Y:S01]  /*0a40*/  LDC.64 R8, c[0x0][0x250] ;  /* 0x00009400ff087b82 */ /* 0x002e620000000a00 */
[----:B------:R-:W-:-:S04]  /*0a50*/  LEA R14, P4, R39, UR8, 0x2 ;  /* 0x00000008270e7c11 */ /* 0x000fc8000f8810ff */
[----:B------:R-:W-:-:S05]  /*0a60*/  LEA.HI.X R15, R39, UR9, R42, 0x2, P4 ;  /* 0x00000009270f7c11 */ /* 0x000fca000a0f142a */
[----:B------:R0:W4:Y:S01]  /*0a70*/  LDG.E.EL R39, desc[UR4][R14.64] ;  /* 0x000000040e277981 */ /* 0x000122000c2e1900 */
[----:B-----5:R-:W-:Y:S01]  /*0a80*/  ISETP.NE.AND P4, PT, R36, RZ, PT ;  /* 0x000000ff2400720c */ /* 0x020fe20003f85270 */
[----:B0-----:R-:W-:Y:S01]  /*0a90*/  IMAD.WIDE R14, R33, 0x4, R10 ;  /* 0x00000004210e7825 */ /* 0x001fe200078e020a */
[----:B------:R-:W-:-:S05]  /*0aa0*/  IADD3 R33, P5, R30, R20, RZ ;  /* 0x000000141e217210 */ /* 0x000fca0007fbe0ff */
[----:B------:R-:W-:Y:S01]  /*0ab0*/  IMAD.X R36, R35, 0x1, R3, P5 ;  /* 0x0000000123247824 */ /* 0x000fe200028e0603 */
[----:B------:R-:W-:Y:S01]  /*0ac0*/  IADD3 R44, P5, R33, UR6, RZ ;  /* 0x00000006212c7c10 */ /* 0x000fe2000ffbe0ff */
[----:B------:R-:W-:-:S03]  /*0ad0*/  IMAD.WIDE R10, R32, 0x4, R10 ;  /* 0x00000004200a7825 */ /* 0x000fc600078e020a */
[----:B------:R-:W-:Y:S02]  /*0ae0*/  IADD3.X R45, R36, UR7, RZ, P5, !PT ;  /* 0x00000007242d7c10 */ /* 0x000fe4000affe4ff */
[----:B------:R-:W-:-:S04]  /*0af0*/  LEA R32, P5, R33, UR8, 0x2 ;  /* 0x0000000821207c11 */ /* 0x000fc8000f8a10ff */
[----:B------:R-:W-:-:S05]  /*0b00*/  LEA.HI.X R33, R33, UR9, R36, 0x2, P5 ;  /* 0x0000000921217c11 */ /* 0x000fca000a8f1424 */
[----:B------:R-:W5:Y:S04]  /*0b10*/  LDG.E.EL R36, desc[UR4][R32.64] ;  /* 0x0000000420247981 */ /* 0x000f68000c2e1900 */
[----:B------:R-:W4:Y:S01]  /*0b20*/  LDG.E.EL R33, desc[UR4][R14.64] ;  /* 0x000000040e217981 */ /* 0x000f22000c2e1900 */
[----:B-1----:R-:W-:-:S03]  /*0b30*/  IMAD.WIDE R8, R19, 0x4, R8 ;  /* 0x0000000413087825 */ /* 0x002fc600078e0208 */
[----:B------:R-:W4:Y:S04]  /*0b40*/  LDG.E.EL.U8 R19, desc[UR4][R44.64] ;  /* 0x000000042c137981 */ /* 0x000f28000c2e1100 */
[----:B------:R-:W4:Y:S04]  /*0b50*/  LDG.E.EL R32, desc[UR4][R10.64] ;  /* 0x000000040a207981 */ /* 0x000f28000c2e1900 */
[----:B------:R-:W4:Y:S04]  /*0b60*/  LDG.E.EL.128 R12, desc[UR4][R12.64] ;  /* 0x000000040c0c7981 */ /* 0x000f28000c2e1d00 */
[----:B------:R-:W5:Y:S01]  /*0b70*/  LDG.E.EL.128 R8, desc[UR4][R8.64] ;  /* 0x0000000408087981 */ /* 0x000f62000c2e1d00 */
[C---:B------:R-:W-:Y:S01]  /*0b80*/  FADD R47, R28.reuse, R34 ;  /* 0x000000221c2f7221 */ /* 0x040fe20000000000 */
[----:B------:R-:W-:-:S03]  /*0b90*/  FADD R40, R28, R40 ;  /* 0x000000281c287221 */ /* 0x000fc60000000000 */
[----:B------:R-:W-:Y:S01]  /*0ba0*/  @!P1 FMUL R47, R47, 0.10000000149011611938 ;  /* 0x3dcccccd2f2f9820 */ /* 0x000fe20000400000 */
[----:B------:R-:W-:Y:S01]  /*0bb0*/  @!P4 FMUL R40, R40, 0.10000000149011611938 ;  /* 0x3dcccccd2828c820 */ /* 0x000fe20000400000 */
[----:B------:R-:W-:-:S04]  /*0bc0*/  FADD R31, R28, R31 ;  /* 0x0000001f1c1f7221 */ /* 0x000fc80000000000 */
[----:B------:R-:W-:-:S04]  /*0bd0*/  @!P2 FMUL R31, R31, 0.10000000149011611938 ;  /* 0x3dcccccd1f1fa820 */ /* 0x000fc80000400000 */
[----:B------:R-:W-:Y:S01]  /*0be0*/  FADD R40, -R31, R40 ;  /* 0x000000281f287221 */ /* 0x000fe20000000100 */
[----:B--2---:R-:W-:-:S04]  /*0bf0*/  FADD R34, R28, R41 ;  /* 0x000000291c227221 */ /* 0x004fc80000000000 */
[----:B------:R-:W-:Y:S01]  /*0c00*/  @!P3 FMUL R34, R34, 0.10000000149011611938 ;  /* 0x3dcccccd2222b820 */ /* 0x000fe20000400000 */
[----:B---3--:R-:W-:Y:S02]  /*0c10*/  ISETP.NE.AND P3, PT, R37, RZ, PT ;  /* 0x000000ff2500720c */ /* 0x008fe40003f65270 */
[----:B----4-:R-:W-:-:S04]  /*0c20*/  SHF.R.U32.HI R41, RZ, 0x1a, R13 ;  /* 0x0000001aff297819 */ /* 0x010fc8000001160d */
[----:B------:R-:W-:-:S04]  /*0c30*/  LOP3.LUT R41, R41, 0x20, RZ, 0xc0, !PT ;  /* 0x0000002029297812 */ /* 0x000fc800078ec0ff */
[----:B------:R-:W-:-:S04]  /*0c40*/  IADD3 R12, P1, R12, R41, RZ ;  /* 0x000000290c0c7210 */ /* 0x000fc80007f3e0ff */
[----:B------:R-:W-:Y:S01]  /*0c50*/  IADD3 R41, P4, R6, R12, RZ ;  /* 0x0000000c06297210 */ /* 0x000fe20007f9e0ff */
[----:B------:R-:W-:Y:S01]  /*0c60*/  IMAD.X R37, RZ, RZ, R13, P1 ;  /* 0x000000ffff257224 */ /* 0x000fe200008e060d */
[----:B------:R-:W-:-:S03]  /*0c70*/  ISETP.NE.AND P1, PT, R18, RZ, PT ;  /* 0x000000ff1200720c */ /* 0x000fc60003f25270 */
[----:B------:R-:W-:Y:S01]  /*0c80*/  IMAD.X R42, R0, 0x1, R37, P4 ;  /* 0x00000001002a7824 */ /* 0x000fe200020e0625 */
[----:B------:R-:W-:Y:S02]  /*0c90*/  IADD3 R18, P4, R41, UR6, RZ ;  /* 0x0000000629127c10 */ /* 0x000fe4000ff9e0ff */
[----:B------:R-:W-:Y:S02]  /*0ca0*/  ISETP.NE.AND P2, PT, R19, RZ, PT ;  /* 0x000000ff1300720c */ /* 0x000fe40003f45270 */
[----:B------:R-:W-:Y:S01]  /*0cb0*/  IADD3.X R19, R42, UR7, RZ, P4, !PT ;  /* 0x000000072a137c10 */ /* 0x000fe2000a7fe4ff */
[----:B-----5:R-:W-:-:S04]  /*0cc0*/  FFMA R31, R8, R40, R31 ;  /* 0x00000028081f7223 */ /* 0x020fc8000000001f */
[----:B------:R-:W2:Y:S04]  /*0cd0*/  LDG.E.EL.U8 R40, desc[UR4][R18.64] ;  /* 0x0000000412287981 */ /* 0x000ea8000c2e1100 */
[----:B------:R-:W3:Y:S01]  /*0ce0*/  LDG.E.EL.128 R16, desc[UR4][R16.64] ;  /* 0x0000000410107981 */ /* 0x000ee2000c2e1d00 */
[C---:B------:R-:W-:Y:S01]  /*0cf0*/  FADD R38, R28.reuse, R38 ;  /* 0x000000261c267221 */ /* 0x040fe20000000000 */
[----:B------:R-:W-:-:S03]  /*0d00*/  FADD R43, R28, R43 ;  /* 0x0000002b1c2b7221 */ /* 0x000fc60000000000 */
[----:B------:R-:W-:Y:S01]  /*0d10*/  @!P0 FMUL R38, R38, 0.10000000149011611938 ;  /* 0x3dcccccd26268820 */ /* 0x000fe20000400000 */
[----:B------:R-:W-:-:S04]  /*0d20*/  @!P3 FMUL R43, R43, 0.10000000149011611938 ;  /* 0x3dcccccd2b2bb820 */ /* 0x000fc80000400000 */
[----:B------:R-:W-:-:S04]  /*0d30*/  FADD R13, -R38, R43 ;  /* 0x0000002b260d7221 */ /* 0x000fc80000000100 */
[----:B------:R-:W-:Y:S01]  /*0d40*/  FFMA R13, R9, R13, R38 ;  /* 0x0000000d090d7223 */ /* 0x000fe20000000026 */
[----:B------:R-:W-:Y:S01]  /*0d50*/  LEA R38, P0, R41, UR8, 0x2 ;  /* 0x0000000829267c11 */ /* 0x000fe2000f8010ff */
[----:B------:R-:W-:-:S03]  /*0d60*/  FADD R44, R28, R39 ;  /* 0x000000271c2c7221 */ /* 0x000fc60000000000 */
[----:B------:R-:W-:Y:S01]  /*0d70*/  LEA.HI.X R39, R41, UR9, R42, 0x2, P0 ;  /* 0x0000000929277c11 */ /* 0x000fe200080f142a */
[----:B------:R-:W-:Y:S01]  /*0d80*/  FADD R43, R28, R36 ;  /* 0x000000241c2b7221 */ /* 0x000fe20000000000 */
[----:B------:R-:W-:-:S03]  /*0d90*/  @!P1 FMUL R44, R44, 0.10000000149011611938 ;  /* 0x3dcccccd2c2c9820 */ /* 0x000fc60000400000 */
[----:B------:R-:W-:-:S04]  /*0da0*/  @!P2 FMUL R43, R43, 0.10000000149011611938 ;  /* 0x3dcccccd2b2ba820 */ /* 0x000fc80000400000 */
[----:B------:R-:W-:Y:S01]  /*0db0*/  FADD R36, -R44, R43 ;  /* 0x0000002b2c247221 */ /* 0x000fe20000000100 */
[----:B---3--:R-:W-:-:S04]  /*0dc0*/  SHF.R.U32.HI R41, RZ, 0x1a, R17 ;  /* 0x0000001aff297819 */ /* 0x008fc80000011611 */
[----:B------:R-:W-:-:S04]  /*0dd0*/  LOP3.LUT R41, R41, 0x20, RZ, 0xc0, !PT ;  /* 0x0000002029297812 */ /* 0x000fc800078ec0ff */
[----:B------:R-:W-:Y:S02]  /*0de0*/  IADD3 R16, P0, R16, R41, RZ ;  /* 0x0000002910107210 */ /* 0x000fe40007f1e0ff */
[----:B------:R0:W3:Y:S02]  /*0df0*/  LDG.E.EL R41, desc[UR4][R38.64] ;  /* 0x0000000426297981 */ /* 0x0000e4000c2e1900 */
[----:B------:R-:W-:Y:S01]  /*0e00*/  IADD3 R42, P1, R16, R6, RZ ;  /* 0x00000006102a7210 */ /* 0x000fe20007f3e0ff */
[----:B------:R-:W-:-:S04]  /*0e10*/  IMAD.X R17, RZ, RZ, R17, P0 ;  /* 0x000000ffff117224 */ /* 0x000fc800000e0611 */
[----:B------:R-:W-:Y:S01]  /*0e20*/  IMAD.X R43, R17, 0x1, R0, P1 ;  /* 0x00000001112b7824 */ /* 0x000fe200008e0600 */
[----:B0-----:R-:W-:-:S04]  /*0e30*/  IADD3 R38, P1, R42, UR6, RZ ;  /* 0x000000062a267c10 */ /* 0x001fc8000ff3e0ff */
[----:B------:R-:W-:Y:S02]  /*0e40*/  IADD3.X R39, R43, UR7, RZ, P1, !PT ;  /* 0x000000072b277c10 */ /* 0x000fe40008ffe4ff */
[----:B--2---:R-:W-:-:S03]  /*0e50*/  ISETP.NE.AND P0, PT, R40, RZ, PT ;  /* 0x000000ff2800720c */ /* 0x004fc60003f05270 */
[----:B------:R0:W2:Y:S02]  /*0e60*/  LDG.E.EL.U8 R40, desc[UR4][R38.64] ;  /* 0x0000000426287981 */ /* 0x0000a4000c2e1100 */
[----:B0-----:R-:W-:-:S04]  /*0e70*/  LEA R38, P1, R42, UR8, 0x2 ;  /* 0x000000082a267c11 */ /* 0x001fc8000f8210ff */
[----:B------:R-:W-:-:S05]  /*0e80*/  LEA.HI.X R39, R42, UR9, R43, 0x2, P1 ;  /* 0x000000092a277c11 */ /* 0x000fca00088f142b */
[----:B------:R0:W4:Y:S01]  /*0e90*/  LDG.E.EL R43, desc[UR4][R38.64] ;  /* 0x00000004262b7981 */ /* 0x000122000c2e1900 */
[----:B------:R-:W-:-:S04]  /*0ea0*/  SHF.R.U32.HI R45, RZ, 0x1a, R15 ;  /* 0x0000001aff2d7819 */ /* 0x000fc8000001160f */
[----:B------:R-:W-:-:S04]  /*0eb0*/  LOP3.LUT R45, R45, 0x20, RZ, 0xc0, !PT ;  /* 0x000000202d2d7812 */ /* 0x000fc800078ec0ff */
[----:B------:R-:W-:-:S05]  /*0ec0*/  IADD3 R14, P2, R14, R45, RZ ;  /* 0x0000002d0e0e7210 */ /* 0x000fca0007f5e0ff */
[----:B0-----:R-:W-:Y:S02]  /*0ed0*/  IMAD.X R38, RZ, RZ, R15, P2 ;  /* 0x000000ffff267224 */ /* 0x001fe400010e060f */
[----:B---3--:R-:W-:-:S04]  /*0ee0*/  FADD R41, R28, R41 ;  /* 0x000000291c297221 */ /* 0x008fc80000000000 */
[----:B------:R-:W-:Y:S01]  /*0ef0*/  @!P0 FMUL R41, R41, 0.10000000149011611938 ;  /* 0x3dcccccd29298820 */ /* 0x000fe20000400000 */
[----:B------:R-:W-:Y:S02]  /*0f00*/  IADD3 R42, P0, R6, R14, RZ ;  /* 0x0000000e062a7210 */ /* 0x000fe40007f1e0ff */
[----:B--2---:R-:W-:Y:S01]  /*0f10*/  ISETP.NE.AND P1, PT, R40, RZ, PT ;  /* 0x000000ff2800720c */ /* 0x004fe20003f25270 */
[----:B----4-:R-:W-:-:S12]  /*0f20*/  FADD R40, R28, R43 ;  /* 0x0000002b1c287221 */ /* 0x010fd80000000000 */
[----:B------:R-:W-:Y:S01]  /*0f30*/  @!P1 FMUL R40, R40, 0.10000000149011611938 ;  /* 0x3dcccccd28289820 */ /* 0x000fe20000400000 */
[----:B------:R-:W-:-:S03]  /*0f40*/  IMAD.X R43, R0, 0x1, R38, P0 ;  /* 0x00000001002b7824 */ /* 0x000fc600000e0626 */
[----:B------:R-:W-:Y:S01]  /*0f50*/  FADD R15, -R41, R40 ;  /* 0x00000028290f7221 */ /* 0x000fe20000000100 */
[----:B------:R-:W-:-:S03]  /*0f60*/  IADD3 R40, P0, R42, UR6, RZ ;  /* 0x000000062a287c10 */ /* 0x000fc6000ff1e0ff */
[----:B------:R-:W-:Y:S01]  /*0f70*/  FFMA R15, R10, R15, R41 ;  /* 0x0000000f0a0f7223 */ /* 0x000fe20000000029 */
[----:B------:R-:W-:-:S05]  /*0f80*/  IADD3.X R41, R43, UR7, RZ, P0, !PT ;  /* 0x000000072b297c10 */ /* 0x000fca00087fe4ff */
[----:B------:R0:W2:Y:S02]  /*0f90*/  LDG.E.EL.U8 R39, desc[UR4][R40.64] ;  /* 0x0000000428277981 */ /* 0x0000a4000c2e1100 */
[----:B0-----:R-:W-:-:S04]  /*0fa0*/  LEA R40, P0, R42, UR8, 0x2 ;  /* 0x000000082a287c11 */ /* 0x001fc8000f8010ff */
[----:B------:R-:W-:Y:S02]  /*0fb0*/  LEA.HI.X R41, R42, UR9, R43, 0x2, P0 ;  /* 0x000000092a297c11 */ /* 0x000fe400080f142b */
[----:B------:R-:W-:-:S03]  /*0fc0*/  SHF.R.U32.HI R43, RZ, 0x1a, R19 ;  /* 0x0000001aff2b7819 */ /* 0x000fc60000011613 */
[----:B------:R0:W3:Y:S01]  /*0fd0*/  LDG.E.EL R42, desc[UR4][R40.64] ;  /* 0x00000004282a7981 */ /* 0x0000e2000c2e1900 */
[----:B------:R-:W-:-:S04]  /*0fe0*/  LOP3.LUT R43, R43, 0x20, RZ, 0xc0, !PT ;  /* 0x000000202b2b7812 */ /* 0x000fc800078ec0ff */
[----:B------:R-:W-:-:S05]  /*0ff0*/  IADD3 R18, P0, R18, R43, RZ ;  /* 0x0000002b12127210 */ /* 0x000fca0007f1e0ff */
[----:B------:R-:W-:Y:S01]  /*1000*/  IMAD.X R19, RZ, RZ, R19, P0 ;  /* 0x000000ffff137224 */ /* 0x000fe200000e0613 */
[----:B------:R-:W-:-:S05]  /*1010*/  IADD3 R6, P0, R18, R6, RZ ;  /* 0x0000000612067210 */ /* 0x000fca0007f1e0ff */
[----:B------:R-:W-:Y:S01]  /*1020*/  IMAD.X R43, R19, 0x1, R0, P0 ;  /* 0x00000001132b7824 */ /* 0x000fe200000e0600 */
[----:B0-----:R-:W-:-:S04]  /*1030*/  IADD3 R40, P0, R6, UR6, RZ ;  /* 0x0000000606287c10 */ /* 0x001fc8000ff1e0ff */
[----:B------:R-:W-:-:S05]  /*1040*/  IADD3.X R41, R43, UR7, RZ, P0, !PT ;  /* 0x000000072b297c10 */ /* 0x000fca00087fe4ff */
[----:B------:R0:W4:Y:S02]  /*1050*/  LDG.E.EL.U8 R0, desc[UR4][R40.64] ;  /* 0x0000000428007981 */ /* 0x000124000c2e1100 */
[----:B0-----:R-:W-:-:S04]  /*1060*/  LEA R40, P0, R6, UR8, 0x2 ;  /* 0x0000000806287c11 */ /* 0x001fc8000f8010ff */
[----:B------:R-:W-:-:S05]  /*1070*/  LEA.HI.X R41, R6, UR9, R43, 0x2, P0 ;  /* 0x0000000906297c11 */ /* 0x000fca00080f142b */
[----:B------:R0:W5:Y:S01]  /*1080*/  LDG.E.EL R43, desc[UR4][R40.64] ;  /* 0x00000004282b7981 */ /* 0x000162000c2e1900 */
[----:B--2---:R-:W-:Y:S02]  /*1090*/  ISETP.NE.AND P0, PT, R39, RZ, PT ;  /* 0x000000ff2700720c */ /* 0x004fe40003f05270 */
[----:B------:R-:W-:Y:S02]  /*10a0*/  IADD3 R39, P2, R16, R20, RZ ;  /* 0x0000001410277210 */ /* 0x000fe40007f5e0ff */
[----:B----4-:R-:W-:-:S03]  /*10b0*/  ISETP.NE.AND P1, PT, R0, RZ, PT ;  /* 0x000000ff0000720c */ /* 0x010fc60003f25270 */
[----:B------:R-:W-:Y:S01]  /*10c0*/  IMAD.X R0, R17, 0x1, R3, P2 ;  /* 0x0000000111007824 */ /* 0x000fe200010e0603 */
[----:B0-----:R-:W-:-:S04]  /*10d0*/  IADD3 R40, P2, R39, UR6, RZ ;  /* 0x0000000627287c10 */ /* 0x001fc8000ff5e0ff */
[----:B------:R-:W-:-:S05]  /*10e0*/  IADD3.X R41, R0, UR7, RZ, P2, !PT ;  /* 0x0000000700297c10 */ /* 0x000fca00097fe4ff */
[----:B------:R0:W2:Y:S01]  /*10f0*/  LDG.E.EL.U8 R6, desc[UR4][R40.64] ;  /* 0x0000000428067981 */ /* 0x0000a2000c2e1100 */
[C---:B---3--:R-:W-:Y:S01]  /*1100*/  FADD R42, R28.reuse, R42 ;  /* 0x0000002a1c2a7221 */ /* 0x048fe20000000000 */
[----:B-----5:R-:W-:-:S03]  /*1110*/  FADD R43, R28, R43 ;  /* 0x0000002b1c2b7221 */ /* 0x020fc60000000000 */
[----:B------:R-:W-:Y:S01]  /*1120*/  @!P0 FMUL R42, R42, 0.10000000149011611938 ;  /* 0x3dcccccd2a2a8820 */ /* 0x000fe20000400000 */
[----:B0-----:R-:W-:Y:S01]  /*1130*/  LEA R40, P2, R39, UR8, 0x2 ;  /* 0x0000000827287c11 */ /* 0x001fe2000f8410ff */
[----:B------:R-:W-:-:S03]  /*1140*/  @!P1 FMUL R43, R43, 0.10000000149011611938 ;  /* 0x3dcccccd2b2b9820 */ /* 0x000fc60000400000 */
[----:B------:R-:W-:Y:S01]  /*1150*/  LEA.HI.X R41, R39, UR9, R0, 0x2, P2 ;  /* 0x0000000927297c11 */ /* 0x000fe200090f1400 */
[----:B------:R-:W-:-:S04]  /*1160*/  FADD R0, -R42, R43 ;  /* 0x0000002b2a007221 */ /* 0x000fc80000000100 */
[----:B------:R0:W3:Y:S01]  /*1170*/  LDG.E.EL R39, desc[UR4][R40.64] ;  /* 0x0000000428277981 */ /* 0x0000e2000c2e1900 */
[----:B------:R-:W-:Y:S01]  /*1180*/  FFMA R0, R11, R0, R42 ;  /* 0x000000000b007223 */ /* 0x000fe2000000002a */
[----:B------:R-:W-:-:S05]  /*1190*/  IADD3 R42, P0, R20, R12, RZ ;  /* 0x0000000c142a7210 */ /* 0x000fca0007f1e0ff */
[----:B------:R-:W-:Y:S01]  /*11a0*/  IMAD.X R43, R3, 0x1, R37, P0 ;  /* 0x00000001032b7824 */ /* 0x000fe200000e0625 */
[----:B0-----:R-:W-:-:S04]  /*11b0*/  IADD3 R40, P0, R42, UR6, RZ ;  /* 0x000000062a287c10 */ /* 0x001fc8000ff1e0ff */
[----:B------:R-:W-:Y:S02]  /*11c0*/  IADD3.X R41, R43, UR7, RZ, P0, !PT ;  /* 0x000000072b297c10 */ /* 0x000fe400087fe4ff */
[----:B--2---:R-:W-:-:S03]  /*11d0*/  ISETP.NE.AND P1, PT, R6, RZ, PT ;  /* 0x000000ff0600720c */ /* 0x004fc60003f25270 */
[----:B------:R0:W2:Y:S02]  /*11e0*/  LDG.E.EL.U8 R6, desc[UR4][R40.64] ;  /* 0x0000000428067981 */ /* 0x0000a4000c2e1100 */
[----:B0-----:R-:W-:-:S04]  /*11f0*/  LEA R40, P0, R42, UR8, 0x2 ;  /* 0x000000082a287c11 */ /* 0x001fc8000f8010ff */
[----:B------:R-:W-:-:S05]  /*1200*/  LEA.HI.X R41, R42, UR9, R43, 0x2, P0 ;  /* 0x000000092a297c11 */ /* 0x000fca00080f142b */
[----:B------:R-:W4:Y:S01]  /*1210*/  LDG.E.EL R43, desc[UR4][R40.64] ;  /* 0x00000004282b7981 */ /* 0x000f22000c2e1900 */
[----:B--2---:R-:W-:Y:S01]  /*1220*/  ISETP.NE.AND P0, PT, R6, RZ, PT ;  /* 0x000000ff0600720c */ /* 0x004fe20003f05270 */
[----:B---3--:R-:W-:-:S04]  /*1230*/  FADD R6, R28, R39 ;  /* 0x000000271c067221 */ /* 0x008fc80000000000 */
[----:B------:R-:W-:Y:S01]  /*1240*/  @!P1 FMUL R6, R6, 0.10000000149011611938 ;  /* 0x3dcccccd06069820 */ /* 0x000fe20000400000 */
[----:B----4-:R-:W-:-:S07]  /*1250*/  FADD R43, R28, R43 ;  /* 0x0000002b1c2b7221 */ /* 0x010fce0000000000 */
[----:B------:R-:W-:Y:S01]  /*1260*/  @!P0 FMUL R43, R43, 0.10000000149011611938 ;  /* 0x3dcccccd2b2b8820 */ /* 0x000fe20000400000 */
[----:B------:R-:W-:-:S03]  /*1270*/  IADD3 R42, P0, R20, R14, RZ ;  /* 0x0000000e142a7210 */ /* 0x000fc60007f1e0ff */
[----:B------:R-:W-:-:S04]  /*1280*/  FADD R6, -R43, R6 ;  /* 0x000000062b067221 */ /* 0x000fc80000000100 */
[----:B------:R-:W-:Y:S01]  /*1290*/  FFMA R6, R10, R6, R43 ;  /* 0x000000060a067223 */ /* 0x000fe2000000002b */
[----:B------:R-:W-:Y:S01]  /*12a0*/  IMAD.X R43, R3, 0x1, R38, P0 ;  /* 0x00000001032b7824 */ /* 0x000fe200000e0626 */
[----:B------:R-:W-:-:S04]  /*12b0*/  IADD3 R40, P0, R42, UR6, RZ ;  /* 0x000000062a287c10 */ /* 0x000fc8000ff1e0ff */
[----:B------:R-:W-:-:S05]  /*12c0*/  IADD3.X R41, R43, UR7, RZ, P0, !PT ;  /* 0x000000072b297c10 */ /* 0x000fca00087fe4ff */
[----:B------:R0:W2:Y:S02]  /*12d0*/  LDG.E.EL.U8 R39, desc[UR4][R40.64] ;  /* 0x0000000428277981 */ /* 0x0000a4000c2e1100 */
[----:B0-----:R-:W-:-:S04]  /*12e0*/  LEA R40, P0, R42, UR8, 0x2 ;  /* 0x000000082a287c11 */ /* 0x001fc8000f8010ff */
[----:B------:R-:W-:Y:S02]  /*12f0*/  LEA.HI.X R41, R42, UR9, R43, 0x2, P0 ;  /* 0x000000092a297c11 */ /* 0x000fe400080f142b */
[----:B------:R-:W-:-:S03]  /*1300*/  IADD3 R20, P0, R18, R20, RZ ;  /* 0x0000001412147210 */ /* 0x000fc60007f1e0ff */
[----:B------:R0:W3:Y:S02]  /*1310*/  LDG.E.EL R42, desc[UR4][R40.64] ;  /* 0x00000004282a7981 */ /* 0x0000e4000c2e1900 */
[----:B------:R-:W-:Y:S01]  /*1320*/  IMAD.X R3, R19, 0x1, R3, P0 ;  /* 0x0000000113037824 */ /* 0x000fe200000e0603 */
[----:B0-----:R-:W-:-:S04]  /*1330*/  IADD3 R40, P0, R20, UR6, RZ ;  /* 0x0000000614287c10 */ /* 0x001fc8000ff1e0ff */
[----:B------:R-:W-:-:S05]  /*1340*/  IADD3.X R41, R3, UR7, RZ, P0, !PT ;  /* 0x0000000703297c10 */ /* 0x000fca00087fe4ff */
[----:B------:R0:W4:Y:S02]  /*1350*/  LDG.E.EL.U8 R43, desc[UR4][R40.64] ;  /* 0x00000004282b7981 */ /* 0x000124000c2e1100 */
[----:B0-----:R-:W-:-:S04]  /*1360*/  LEA R40, P0, R20, UR8, 0x2 ;  /* 0x0000000814287c11 */ /* 0x001fc8000f8010ff */
[----:B------:R-:W-:-:S05]  /*1370*/  LEA.HI.X R41, R20, UR9, R3, 0x2, P0 ;  /* 0x0000000914297c11 */ /* 0x000fca00080f1403 */
[----:B------:R0:W5:Y:S01]  /*1380*/  LDG.E.EL R3, desc[UR4][R40.64] ;  /* 0x0000000428037981 */ /* 0x000162000c2e1900 */
[----:B------:R-:W-:Y:S01]  /*1390*/  IADD3 R20, P2, R25, R22, RZ ;  /* 0x0000001619147210 */ /* 0x000fe20007f5e0ff */
[----:B------:R-:W-:Y:S01]  /*13a0*/  FFMA R36, R9, R36, R44 ;  /* 0x0000002409247223 */ /* 0x000fe2000000002c */
[----:B--2---:R-:W-:Y:S02]  /*13b0*/  ISETP.NE.AND P1, PT, R39, RZ, PT ;  /* 0x000000ff2700720c */ /* 0x004fe40003f25270 */
[----:B----4-:R-:W-:Y:S01]  /*13c0*/  ISETP.NE.AND P0, PT, R43, RZ, PT ;  /* 0x000000ff2b00720c */ /* 0x010fe20003f05270 */
[----:B------:R-:W-:Y:S01]  /*13d0*/  IMAD.X R43, R27, 0x1, R23, P2 ;  /* 0x000000011b2b7824 */ /* 0x000fe200010e0617 */
[----:B0-----:R-:W-:-:S04]  /*13e0*/  IADD3 R40, P2, R20, UR6, RZ ;  /* 0x0000000614287c10 */ /* 0x001fc8000ff5e0ff */
[----:B------:R-:W-:-:S05]  /*13f0*/  IADD3.X R41, R43, UR7, RZ, P2, !PT ;  /* 0x000000072b297c10 */ /* 0x000fca00097fe4ff */
[----:B------:R0:W2:Y:S01]  /*1400*/  LDG.E.EL.U8 R39, desc[UR4][R40.64] ;  /* 0x0000000428277981 */ /* 0x0000a2000c2e1100 */
[----:B---3--:R-:W-:Y:S01]  /*1410*/  FADD R44, R28, R42 ;  /* 0x0000002a1c2c7221 */ /* 0x008fe20000000000 */
[----:B0-----:R-:W-:-:S04]  /*1420*/  LEA R40, P2, R20, UR8, 0x2 ;  /* 0x0000000814287c11 */ /* 0x001fc8000f8410ff */
[----:B------:R-:W-:Y:S02]  /*1430*/  LEA.HI.X R41, R20, UR9, R43, 0x2, P2 ;  /* 0x0000000914297c11 */ /* 0x000fe400090f142b */
[----:B------:R-:W-:Y:S01]  /*1440*/  IADD3 R25, P2, R25, R7, RZ ;  /* 0x0000000719197210 */ /* 0x000fe20007f5e0ff */
[----:B-----5:R-:W-:Y:S02]  /*1450*/  FADD R45, R28, R3 ;  /* 0x000000031c2d7221 */ /* 0x020fe40000000000 */
[----:B------:R0:W3:Y:S02]  /*1460*/  LDG.E.EL R20, desc[UR4][R40.64] ;  /* 0x0000000428147981 */ /* 0x0000e4000c2e1900 */
[----:B------:R-:W-:Y:S01]  /*1470*/  IMAD.X R28, R27, 0x1, R2, P2 ;  /* 0x000000011b1c7824 */ /* 0x000fe200010e0602 */
[----:B------:R-:W-:Y:S01]  /*1480*/  IADD3 R42, P2, R25, UR6, RZ ;  /* 0x00000006192a7c10 */ /* 0x000fe2000ff5e0ff */
[----:B------:R-:W-:Y:S01]  /*1490*/  @!P0 FMUL R45, R45, 0.10000000149011611938 ;  /* 0x3dcccccd2d2d8820 */ /* 0x000fe20000400000 */
[----:B------:R-:W-:Y:S01]  /*14a0*/  @!P1 FMUL R44, R44, 0.10000000149011611938 ;  /* 0x3dcccccd2c2c9820 */ /* 0x000fe20000400000 */
[----:B0-----:R-:W-:-:S02]  /*14b0*/  LEA R40, P3, R25, UR8, 0x2 ;  /* 0x0000000819287c11 */ /* 0x001fc4000f8610ff */
[----:B------:R-:W-:Y:S02]  /*14c0*/  IADD3.X R43, R28, UR7, RZ, P2, !PT ;  /* 0x000000071c2b7c10 */ /* 0x000fe400097fe4ff */
[----:B------:R-:W-:Y:S02]  /*14d0*/  LEA.HI.X R41, R25, UR9, R28, 0x2, P3 ;  /* 0x0000000919297c11 */ /* 0x000fe400098f141c */
[----:B------:R-:W-:Y:S01]  /*14e0*/  IADD3 R28, P0, R22, R4, RZ ;  /* 0x00000004161c7210 */ /* 0x000fe20007f1e0ff */
[----:B------:R-:W-:Y:S01]  /*14f0*/  FADD R25, -R44, R45 ;  /* 0x0000002d2c197221 */ /* 0x000fe20000000100 */
[----:B------:R-:W4:Y:S03]  /*1500*/  LDG.E.EL.U8 R27, desc[UR4][R42.64] ;  /* 0x000000042a1b7981 */ /* 0x000f26000c2e1100 */
[----:B------:R-:W-:Y:S01]  /*1510*/  IMAD.X R45, R23, 0x1, R24, P0 ;  /* 0x00000001172d7824 */ /* 0x000fe200000e0618 */
[----:B------:R0:W5:Y:S02]  /*1520*/  LDG.E.EL R3, desc[UR4][R40.64] ;  /* 0x0000000428037981 */ /* 0x000164000c2e1900 */
[----:B0-----:R-:W-:-:S04]  /*1530*/  IADD3 R40, P0, R28, UR6, RZ ;  /* 0x000000061c287c10 */ /* 0x001fc8000ff1e0ff */
[----:B------:R-:W-:-:S05]  /*1540*/  IADD3.X R41, R45, UR7, RZ, P0, !PT ;  /* 0x000000072d297c10 */ /* 0x000fca00087fe4ff */
[----:B------:R0:W4:Y:S02]  /*1550*/  LDG.E.EL.U8 R43, desc[UR4][R40.64] ;  /* 0x00000004282b7981 */ /* 0x000124000c2e1100 */
[----:B0-----:R-:W-:-:S04]  /*1560*/  LEA R40, P0, R28, UR8, 0x2 ;  /* 0x000000081c287c11 */ /* 0x001fc8000f8010ff */
[----:B------:R-:W-:-:S05]  /*1570*/  LEA.HI.X R41, R28, UR9, R45, 0x2, P0 ;  /* 0x000000091c297c11 */ /* 0x000fca00080f142d */
[----:B------:R0:W5:Y:S01]  /*1580*/  LDG.E.EL R28, desc[UR4][R40.64] ;  /* 0x00000004281c7981 */ /* 0x000162000c2e1900 */
[----:B------:R-:W-:-:S05]  /*1590*/  IADD3 R4, P0, R7, R4, RZ ;  /* 0x0000000407047210 */ /* 0x000fca0007f1e0ff */
[----:B------:R-:W-:Y:S01]  /*15a0*/  IMAD.X R45, R2, 0x1, R24, P0 ;  /* 0x00000001022d7824 */ /* 0x000fe200000e0618 */
[----:B0-----:R-:W-:-:S04]  /*15b0*/  IADD3 R40, P0, R4, UR6, RZ ;  /* 0x0000000604287c10 */ /* 0x001fc8000ff1e0ff */
[----:B------:R-:W-:-:S05]  /*15c0*/  IADD3.X R41, R45, UR7, RZ, P0, !PT ;  /* 0x000000072d297c10 */ /* 0x000fca00087fe4ff */
[----:B------:R0:W5:Y:S01]  /*15d0*/  LDG.E.EL.U8 R42, desc[UR4][R40.64] ;  /* 0x00000004282a7981 */ /* 0x000162000c2e1100 */
[----:B------:R-:W-:Y:S02]  /*15e0*/  IADD3 R24, P2, R7, R21, RZ ;  /* 0x0000001507187210 */ /* 0x000fe40007f5e0ff */
[----:B0-----:R-:W-:-:S04]  /*15f0*/  LEA R40, P0, R4, UR8, 0x2 ;  /* 0x0000000804287c11 */ /* 0x001fc8000f8010ff */
[----:B------:R-:W-:-:S05]  /*1600*/  LEA.HI.X R41, R4, UR9, R45, 0x2, P0 ;  /* 0x0000000904297c11 */ /* 0x000fca00080f142d */
[----:B------:R0:W5:Y:S01]  /*1610*/  LDG.E.EL R4, desc[UR4][R40.64] ;  /* 0x0000000428047981 */ /* 0x000162000c2e1900 */
[----:B------:R-:W-:Y:S01]  /*1620*/  FFMA R25, R11, R25, R44 ;  /* 0x000000190b197223 */ /* 0x000fe2000000002c */
[----:B--2---:R-:W-:Y:S01]  /*1630*/  ISETP.NE.AND P1, PT, R39, RZ, PT ;  /* 0x000000ff2700720c */ /* 0x004fe20003f25270 */
[----:B---3--:R-:W-:Y:S01]  /*1640*/  FADD R20, R29, R20 ;  /* 0x000000141d147221 */ /* 0x008fe20000000000 */
[----:B----4-:R-:W-:Y:S01]  /*1650*/  ISETP.NE.AND P0, PT, R43, RZ, PT ;  /* 0x000000ff2b00720c */ /* 0x010fe20003f05270 */
[----:B------:R-:W-:Y:S01]  /*1660*/  IMAD.X R43, R2, 0x1, R26, P2 ;  /* 0x00000001022b7824 */ /* 0x000fe200010e061a */
[----:B0-----:R-:W-:-:S04]  /*1670*/  IADD3 R40, P2, R24, UR6, RZ ;  /* 0x0000000618287c10 */ /* 0x001fc8000ff5e0ff */
        /* <DEDUP_REMOVED lines=8> */
[----:B------:R-:W-:Y:S02]  /*1700*/  IADD3.X R41, R26, UR7, RZ, P2, !PT ;  /* 0x000000071a297c10 */ /* 0x000fe400097fe4ff */
[----:B------:R-:W-:Y:S01]  /*1710*/  LEA R44, P2, R21, UR8, 0x2 ;  /* 0x00000008152c7c11 */ /* 0x000fe2000f8410ff */
[----:B------:R-:W-:Y:S01]  /*1720*/  @!P1 FMUL R20, R20, 0.10000000149011611938 ;  /* 0x3dcccccd14149820 */ /* 0x000fe20000400000 */
[----:B------:R-:W-:Y:S01]  /*1730*/  ISETP.NE.AND P5, PT, R27, RZ, PT ;  /* 0x000000ff1b00720c */ /* 0x000fe20003fa5270 */
[----:B------:R-:W4:Y:S01]  /*1740*/  LDG.E.EL.U8 R40, desc[UR4][R40.64] ;  /* 0x0000000428287981 */ /* 0x000f22000c2e1100 */
[----:B------:R-:W-:Y:S01]  /*1750*/  LEA.HI.X R45, R21, UR9, R26, 0x2, P2 ;  /* 0x00000009152d7c11 */ /* 0x000fe200090f141a */
[----:B-----5:R-:W-:-:S04]  /*1760*/  FADD R21, R29, R28 ;  /* 0x0000001c1d157221 */ /* 0x020fc80000000000 */
[----:B------:R-:W-:Y:S01]  /*1770*/  @!P0 FMUL R21, R21, 0.10000000149011611938 ;  /* 0x3dcccccd15158820 */ /* 0x000fe20000400000 */
[----:B------:R-:W-:Y:S01]  /*1780*/  IADD3 R28, P0, R30, R22, RZ ;  /* 0x000000161e1c7210 */ /* 0x000fe20007f1e0ff */
[----:B------:R-:W5:Y:S02]  /*1790*/  LDG.E.EL R26, desc[UR4][R44.64] ;  /* 0x000000042c1a7981 */ /* 0x000f64000c2e1900 */
[----:B------:R-:W-:Y:S02]  /*17a0*/  FADD R27, -R21, R20 ;  /* 0x00000014151b7221 */ /* 0x000fe40000000100 */
[----:B------:R-:W-:Y:S01]  /*17b0*/  IMAD.X R43, R35, 0x1, R23, P0 ;  /* 0x00000001232b7824 */ /* 0x000fe200000e0617 */
[----:B------:R-:W-:Y:S01]  /*17c0*/  IADD3 R20, P0, R28, UR6, RZ ;  /* 0x000000061c147c10 */ /* 0x000fe2000ff1e0ff */
[----:B------:R-:W-:-:S03]  /*17d0*/  FFMA R27, R8, R27, R21 ;  /* 0x0000001b081b7223 */ /* 0x000fc60000000015 */
[----:B------:R-:W-:-:S05]  /*17e0*/  IADD3.X R21, R43, UR7, RZ, P0, !PT ;  /* 0x000000072b157c10 */ /* 0x000fca00087fe4ff */
[----:B------:R0:W3:Y:S02]  /*17f0*/  LDG.E.EL.U8 R41, desc[UR4][R20.64] ;  /* 0x0000000414297981 */ /* 0x0000e4000c2e1100 */
[----:B0-----:R-:W-:-:S04]  /*1800*/  LEA R20, P0, R28, UR8, 0x2 ;  /* 0x000000081c147c11 */ /* 0x001fc8000f8010ff */
[----:B------:R-:W-:Y:S02]  /*1810*/  LEA.HI.X R21, R28, UR9, R43, 0x2, P0 ;  /* 0x000000091c157c11 */ /* 0x000fe400080f142b */
[----:B------:R-:W-:-:S03]  /*1820*/  IADD3 R43, P0, R30, R7, RZ ;  /* 0x000000071e2b7210 */ /* 0x000fc60007f1e0ff */
[----:B------:R0:W5:Y:S02]  /*1830*/  LDG.E.EL R28, desc[UR4][R20.64] ;  /* 0x00000004141c7981 */ /* 0x000164000c2e1900 */
[----:B------:R-:W-:Y:S01]  /*1840*/  IMAD.X R44, R35, 0x1, R2, P0 ;  /* 0x00000001232c7824 */ /* 0x000fe200000e0602 */
[----:B0-----:R-:W-:-:S04]  /*1850*/  IADD3 R20, P0, R43, UR6, RZ ;  /* 0x000000062b147c10 */ /* 0x001fc8000ff1e0ff */
[----:B------:R-:W-:-:S05]  /*1860*/  IADD3.X R21, R44, UR7, RZ, P0, !PT ;  /* 0x000000072c157c10 */ /* 0x000fca00087fe4ff */
[----:B------:R0:W5:Y:S01]  /*1870*/  LDG.E.EL.U8 R30, desc[UR4][R20.64] ;  /* 0x00000004141e7981 */ /* 0x000162000c2e1100 */
[----:B------:R-:W-:Y:S02]  /*1880*/  ISETP.NE.AND P1, PT, R42, RZ, PT ;  /* 0x000000ff2a00720c */ /* 0x000fe40003f25270 */
[----:B0-----:R-:W-:-:S04]  /*1890*/  LEA R20, P0, R43, UR8, 0x2 ;  /* 0x000000082b147c11 */ /* 0x001fc8000f8010ff */
[----:B------:R-:W-:Y:S02]  /*18a0*/  LEA.HI.X R21, R43, UR9, R44, 0x2, P0 ;  /* 0x000000092b157c11 */ /* 0x000fe400080f142c */
[----:B------:R-:W-:-:S03]  /*18b0*/  IADD3 R42, P0, R7, R12, RZ ;  /* 0x0000000c072a7210 */ /* 0x000fc60007f1e0ff */
[----:B------:R0:W5:Y:S02]  /*18c0*/  LDG.E.EL R35, desc[UR4][R20.64] ;  /* 0x0000000414237981 */ /* 0x000164000c2e1900 */
[----:B------:R-:W-:Y:S01]  /*18d0*/  IMAD.X R43, R2, 0x1, R37, P0 ;  /* 0x00000001022b7824 */ /* 0x000fe200000e0625 */
[----:B0-----:R-:W-:-:S04]  /*18e0*/  IADD3 R20, P0, R42, UR6, RZ ;  /* 0x000000062a147c10 */ /* 0x001fc8000ff1e0ff */
[----:B------:R-:W-:-:S05]  /*18f0*/  IADD3.X R21, R43, UR7, RZ, P0, !PT ;  /* 0x000000072b157c10 */ /* 0x000fca00087fe4ff */
[----:B------:R0:W5:Y:S02]  /*1900*/  LDG.E.EL.U8 R44, desc[UR4][R20.64] ;  /* 0x00000004142c7981 */ /* 0x000164000c2e1100 */
[----:B0-----:R-:W-:-:S04]  /*1910*/  LEA R20, P0, R42, UR8, 0x2 ;  /* 0x000000082a147c11 */ /* 0x001fc8000f8010ff */
[----:B------:R-:W-:Y:S01]  /*1920*/  LEA.HI.X R21, R42, UR9, R43, 0x2, P0 ;  /* 0x000000092a157c11 */ /* 0x000fe200080f142b */
[----:B------:R-:W-:-:S04]  /*1930*/  FADD R34, -R47, R34 ;  /* 0x000000222f227221 */ /* 0x000fc80000000100 */
[----:B------:R-:W-:Y:S01]  /*1940*/  FFMA R34, R8, R34, R47 ;  /* 0x0000002208227223 */ /* 0x000fe2000000002f */
[----:B--2---:R-:W-:Y:S02]  /*1950*/  ISETP.NE.AND P4, PT, R39, RZ, PT ;  /* 0x000000ff2700720c */ /* 0x004fe40003f85270 */
[----:B------:R-:W-:Y:S02]  /*1960*/  P2R R39, PR, RZ, 0x2 ;  /* 0x00000002ff277803 */ /* 0x000fe40000000000 */
[----:B------:R-:W-:-:S05]  /*1970*/  IADD3 R12, P1, R22, R12, RZ ;  /* 0x0000000c160c7210 */ /* 0x000fca0007f3e0ff */
[----:B------:R-:W-:Y:S01]  /*1980*/  IMAD.X R37, R23, 0x1, R37, P1 ;  /* 0x0000000117257824 */ /* 0x000fe200008e0625 */
[----:B----4-:R-:W-:Y:S02]  /*1990*/  ISETP.NE.AND P3, PT, R40, RZ, PT ;  /* 0x000000ff2800720c */ /* 0x010fe40003f65270 */
[----:B------:R-:W-:Y:S02]  /*19a0*/  IADD3 R40, P0, R12, UR6, RZ ;  /* 0x000000060c287c10 */ /* 0x000fe4000ff1e0ff */
[----:B---3--:R-:W-:Y:S02]  /*19b0*/  ISETP.NE.AND P2, PT, R41, RZ, PT ;  /* 0x000000ff2900720c */ /* 0x008fe40003f45270 */
[----:B------:R-:W-:Y:S02]  /*19c0*/  IADD3.X R41, R37, UR7, RZ, P0, !PT ;  /* 0x0000000725297c10 */ /* 0x000fe400087fe4ff */
[----:B------:R-:W-:-:S04]  /*19d0*/  LEA R42, P0, R12, UR8, 0x2 ;  /* 0x000000080c2a7c11 */ /* 0x000fc8000f8010ff */
[----:B------:R-:W-:Y:S02]  /*19e0*/  LEA.HI.X R43, R12, UR9, R37, 0x2, P0 ;  /* 0x000000090c2b7c11 */ /* 0x000fe400080f1425 */
[----:B-----5:R-:W-:Y:S02]  /*19f0*/  ISETP.NE.AND P1, PT, R30, RZ, PT ;  /* 0x000000ff1e00720c */ /* 0x020fe40003f25270 */
[----:B------:R-:W-:-:S05]  /*1a00*/  IADD3 R30, P0, R16, R22, RZ ;  /* 0x00000016101e7210 */ /* 0x000fca0007f1e0ff */
[----:B------:R-:W-:Y:S01]  /*1a10*/  IMAD.X R12, R17, 0x1, R23, P0 ;  /* 0x00000001110c7824 */ /* 0x000fe200000e0617 */
        /* <DEDUP_REMOVED lines=8> */
[----:B------:R-:W-:Y:S02]  /*1aa0*/  IADD3 R7, P0, R18, R7, RZ ;  /* 0x0000000712077210 */ /* 0x000fe40007f1e0ff */
[----:B------:R-:W-:-:S03]  /*1ab0*/  LEA R18, P6, R30, UR8, 0x2 ;  /* 0x000000081e127c11 */ /* 0x000fc6000f8c10ff */
[----:B------:R-:W-:Y:S01]  /*1ac0*/  IMAD.X R2, R19, 0x1, R2, P0 ;  /* 0x0000000113027824 */ /* 0x000fe200000e0602 */
[----:B------:R-:W-:Y:S02]  /*1ad0*/  ISETP.NE.AND P0, PT, R44, RZ, PT ;  /* 0x000000ff2c00720c */ /* 0x000fe40003f05270 */
[----:B------:R0:W2:Y:S01]  /*1ae0*/  LDG.E.EL R44, desc[UR4][R20.64] ;  /* 0x00000004142c7981 */ /* 0x0000a2000c2e1900 */
[----:B------:R-:W-:Y:S02]  /*1af0*/  LEA.HI.X R19, R30, UR9, R12, 0x2, P6 ;  /* 0x000000091e137c11 */ /* 0x000fe4000b0f140c */
[----:B0-----:R-:W-:Y:S02]  /*1b00*/  IADD3 R20, P6, R30, UR6, RZ ;  /* 0x000000061e147c10 */ /* 0x001fe4000ffde0ff */
[----:B------:R-:W3:Y:S02]  /*1b10*/  LDG.E.EL R30, desc[UR4][R42.64] ;  /* 0x000000042a1e7981 */ /* 0x000ee4000c2e1900 */
[----:B------:R-:W-:-:S02]  /*1b20*/  IADD3.X R21, R12, UR7, RZ, P6, !PT ;  /* 0x000000070c157c10 */ /* 0x000fc4000b7fe4ff */
[----:B------:R0:W4:Y:S04]  /*1b30*/  LDG.E.EL.U8 R12, desc[UR4][R40.64] ;  /* 0x00000004280c7981 */ /* 0x000128000c2e1100 */
[----:B------:R-:W5:Y:S01]  /*1b40*/  LDG.E.EL.U8 R20, desc[UR4][R20.64] ;  /* 0x0000000414147981 */ /* 0x000f62000c2e1100 */
[----:B0-----:R-:W-:-:S04]  /*1b50*/  LEA R40, P6, R16, UR8, 0x2 ;  /* 0x0000000810287c11 */ /* 0x001fc8000f8c10ff */
[----:B------:R-:W-:Y:S02]  /*1b60*/  LEA.HI.X R41, R16, UR9, R37, 0x2, P6 ;  /* 0x0000000910297c11 */ /* 0x000fe4000b0f1425 */
[----:B------:R-:W-:Y:S02]  /*1b70*/  IADD3 R42, P6, R16, UR6, RZ ;  /* 0x00000006102a7c10 */ /* 0x000fe4000ffde0ff */
[----:B------:R0:W3:Y:S02]  /*1b80*/  LDG.E.EL R16, desc[UR4][R18.64] ;  /* 0x0000000412107981 */ /* 0x0000e4000c2e1900 */
[----:B------:R-:W-:-:S05]  /*1b90*/  IADD3.X R43, R37, UR7, RZ, P6, !PT ;  /* 0x00000007252b7c10 */ /* 0x000fca000b7fe4ff */
[----:B------:R-:W3:Y:S01]  /*1ba0*/  LDG.E.EL.U8 R42, desc[UR4][R42.64] ;  /* 0x000000042a2a7981 */ /* 0x000ee2000c2e1100 */
[----:B0-----:R-:W-:-:S04]  /*1bb0*/  LEA R18, P6, R14, UR8, 0x2 ;  /* 0x000000080e127c11 */ /* 0x001fc8000f8c10ff */
[----:B------:R-:W-:Y:S02]  /*1bc0*/  LEA.HI.X R19, R14, UR9, R38, 0x2, P6 ;  /* 0x000000090e137c11 */ /* 0x000fe4000b0f1426 */
[----:B------:R-:W-:Y:S02]  /*1bd0*/  IADD3 R46, P6, R14, UR6, RZ ;  /* 0x000000060e2e7c10 */ /* 0x000fe4000ffde0ff */
[----:B------:R0:W3:Y:S02]  /*1be0*/  LDG.E.EL R14, desc[UR4][R40.64] ;  /* 0x00000004280e7981 */ /* 0x0000e4000c2e1900 */
[----:B------:R-:W-:Y:S02]  /*1bf0*/  IADD3.X R47, R38, UR7, RZ, P6, !PT ;  /* 0x00000007262f7c10 */ /* 0x000fe4000b7fe4ff */
[----:B------:R1:W3:Y:S04]  /*1c00*/  LDG.E.EL R21, desc[UR4][R18.64] ;  /* 0x0000000412157981 */ /* 0x0002e8000c2e1900 */
[----:B------:R-:W3:Y:S01]  /*1c10*/  LDG.E.EL.U8 R46, desc[UR4][R46.64] ;  /* 0x000000042e2e7981 */ /* 0x000ee2000c2e1100 */
[----:B0-----:R-:W-:-:S04]  /*1c20*/  LEA R40, P6, R22, UR8, 0x2 ;  /* 0x0000000816287c11 */ /* 0x001fc8000f8c10ff */
[----:B------:R-:W-:Y:S02]  /*1c30*/  LEA.HI.X R41, R22, UR9, R23, 0x2, P6 ;  /* 0x0000000916297c11 */ /* 0x000fe4000b0f1417 */
[----:B------:R-:W-:-:S03]  /*1c40*/  IADD3 R22, P6, R22, UR6, RZ ;  /* 0x0000000616167c10 */ /* 0x000fc6000ffde0ff */
[----:B------:R-:W3:Y:S01]  /*1c50*/  LDG.E.EL R40, desc[UR4][R40.64] ;  /* 0x0000000428287981 */ /* 0x000ee2000c2e1900 */
[----:B------:R-:W-:Y:S02]  /*1c60*/  IADD3.X R23, R23, UR7, RZ, P6, !PT ;  /* 0x0000000717177c10 */ /* 0x000fe4000b7fe4ff */
[----:B------:R-:W-:-:S04]  /*1c70*/  IADD3 R48, P6, R45, UR6, RZ ;  /* 0x000000062d307c10 */ /* 0x000fc8000ffde0ff */
[----:B------:R-:W-:Y:S02]  /*1c80*/  IADD3.X R49, R17, UR7, RZ, P6, !PT ;  /* 0x0000000711317c10 */ /* 0x000fe4000b7fe4ff */
[----:B-1----:R-:W-:-:S03]  /*1c90*/  LEA R18, P6, R45, UR8, 0x2 ;  /* 0x000000082d127c11 */ /* 0x002fc6000f8c10ff */
[----:B------:R-:W3:Y:S01]  /*1ca0*/  LDG.E.EL.U8 R48, desc[UR4][R48.64] ;  /* 0x0000000430307981 */ /* 0x000ee2000c2e1100 */
[----:B------:R-:W-:Y:S02]  /*1cb0*/  LEA.HI.X R19, R45, UR9, R17, 0x2, P6 ;  /* 0x000000092d137c11 */ /* 0x000fe4000b0f1411 */
[----:B------:R-:W-:Y:S01]  /*1cc0*/  IADD3 R50, P6, R7, UR6, RZ ;  /* 0x0000000607327c10 */ /* 0x000fe2000ffde0ff */
[----:B------:R0:W3:Y:S03]  /*1cd0*/  LDG.E.EL.U8 R17, desc[UR4][R22.64] ;  /* 0x0000000416117981 */ /* 0x0000e6000c2e1100 */
[----:B------:R-:W-:Y:S01]  /*1ce0*/  IADD3.X R51, R2, UR7, RZ, P6, !PT ;  /* 0x0000000702337c10 */ /* 0x000fe2000b7fe4ff */
[----:B------:R2:W3:Y:S04]  /*1cf0*/  LDG.E.EL R18, desc[UR4][R18.64] ;  /* 0x0000000412127981 */ /* 0x0004e8000c2e1900 */
[----:B------:R-:W3:Y:S01]  /*1d00*/  LDG.E.EL.U8 R50, desc[UR4][R50.64] ;  /* 0x0000000432327981 */ /* 0x000ee2000c2e1100 */
[----:B0-----:R-:W-:-:S04]  /*1d10*/  LEA R22, P6, R7, UR8, 0x2 ;  /* 0x0000000807167c11 */ /* 0x001fc8000f8c10ff */
[----:B------:R-:W-:-:S05]  /*1d20*/  LEA.HI.X R23, R7, UR9, R2, 0x2, P6 ;  /* 0x0000000907177c11 */ /* 0x000fca000b0f1402 */
[----:B------:R-:W3:Y:S01]  /*1d30*/  LDG.E.EL R38, desc[UR4][R22.64] ;  /* 0x0000000416267981 */ /* 0x000ee2000c2e1900 */
[----:B------:R-:W-:Y:S01]  /*1d40*/  ISETP.NE.AND P6, PT, R39, RZ, PT ;  /* 0x000000ff2700720c */ /* 0x000fe20003fc5270 */
[C---:B------:R-:W-:Y:S01]  /*1d50*/  FADD R2, R29.reuse, R3 ;  /* 0x000000031d027221 */ /* 0x040fe20000000000 */
[C---:B------:R-:W-:Y:S01]  /*1d60*/  FADD R3, R29.reuse, R4 ;  /* 0x000000041d037221 */ /* 0x040fe20000000000 */
[C---:B------:R-:W-:Y:S02]  /*1d70*/  FADD R24, R29.reuse, R24 ;  /* 0x000000181d187221 */ /* 0x040fe40000000000 */
[----:B------:R-:W-:Y:S01]  /*1d80*/  @!P5 FMUL R2, R2, 0.10000000149011611938 ;  /* 0x3dcccccd0202d820 */ /* 0x000fe20000400000 */
[C---:B------:R-:W-:Y:S01]  /*1d90*/  FADD R26, R29.reuse, R26 ;  /* 0x0000001a1d1a7221 */ /* 0x040fe20000000000 */
[C---:B------:R-:W-:Y:S01]  /*1da0*/  FADD R7, R29.reuse, R28 ;  /* 0x0000001c1d077221 */ /* 0x040fe20000000000 */
[----:B------:R-:W-:-:S05]  /*1db0*/  FADD R35, R29, R35 ;  /* 0x000000231d237221 */ /* 0x000fca0000000000 */
[----:B------:R-:W-:Y:S01]  /*1dc0*/  @!P6 FMUL R3, R3, 0.10000000149011611938 ;  /* 0x3dcccccd0303e820 */ /* 0x000fe20000400000 */
[----:B------:R-:W-:Y:S01]  /*1dd0*/  @!P4 FMUL R24, R24, 0.10000000149011611938 ;  /* 0x3dcccccd1818c820 */ /* 0x000fe20000400000 */
[----:B------:R-:W-:Y:S02]  /*1de0*/  @!P3 FMUL R26, R26, 0.10000000149011611938 ;  /* 0x3dcccccd1a1ab820 */ /* 0x000fe40000400000 */
[----:B------:R-:W-:Y:S01]  /*1df0*/  FADD R2, -R3, R2 ;  /* 0x0000000203027221 */ /* 0x000fe20000000100 */
[----:B------:R-:W-:Y:S01]  /*1e00*/  @!P2 FMUL R7, R7, 0.10000000149011611938 ;  /* 0x3dcccccd0707a820 */ /* 0x000fe20000400000 */
[----:B------:R-:W-:Y:S02]  /*1e10*/  @!P1 FMUL R35, R35, 0.10000000149011611938 ;  /* 0x3dcccccd23239820 */ /* 0x000fe40000400000 */
[----:B------:R-:W-:Y:S01]  /*1e20*/  FFMA R8, R8, R2, R3 ;  /* 0x0000000208087223 */ /* 0x000fe20000000003 */
[----:B------:R-:W-:Y:S01]  /*1e30*/  FADD R7, -R26, R7 ;  /* 0x000000071a077221 */ /* 0x000fe20000000100 */
[----:B------:R-:W-:Y:S01]  /*1e40*/  FADD R35, -R24, R35 ;  /* 0x0000002318237221 */ /* 0x000fe20000000100 */
[----:B------:R-:W0:Y:S02]  /*1e50*/  LDC.64 R2, c[0x0][0x210] ;  /* 0x00008400ff027b82 */ /* 0x000e240000000a00 */
[C---:B------:R-:W-:Y:S01]  /*1e60*/  FFMA R7, R9.reuse, R7, R26 ;  /* 0x0000000709077223 */ /* 0x040fe2000000001a */
[----:B------:R-:W-:Y:S01]  /*1e70*/  FFMA R24, R9, R35, R24 ;  /* 0x0000002309187223 */ /* 0x000fe20000000018 */
[----:B------:R-:W-:Y:S01]  /*1e80*/  FADD R6, -R15, R6 ;  /* 0x000000060f067221 */ /* 0x000fe20000000100 */
[----:B------:R-:W-:Y:S01]  /*1e90*/  FADD R36, -R13, R36 ;  /* 0x000000240d247221 */ /* 0x000fe20000000100 */
[----:B------:R-:W-:Y:S01]  /*1ea0*/  FADD R25, -R0, R25 ;  /* 0x0000001900197221 */ /* 0x000fe20000000100 */
[----:B------:R-:W-:Y:S01]  /*1eb0*/  FADD R24, -R7, R24 ;  /* 0x0000001807187221 */ /* 0x000fe20000000100 */
[----:B------:R-:W-:Y:S01]  /*1ec0*/  FADD R8, -R27, R8 ;  /* 0x000000081b087221 */ /* 0x000fe20000000100 */
[----:B------:R-:W-:Y:S01]  /*1ed0*/  FFMA R13, R33, R36, R13 ;  /* 0x00000024210d7223 */ /* 0x000fe2000000000d */
[----:B0-----:R-:W-:-:S04]  /*1ee0*/  IMAD.WIDE R2, R5, 0x4, R2 ;  /* 0x0000000405027825 */ /* 0x001fc800078e0202 */
[----:B------:R-:W-:Y:S01]  /*1ef0*/  FFMA R5, R32, R24, R7 ;  /* 0x0000001820057223 */ /* 0x000fe20000000007 */
[----:B--2---:R-:W-:-:S04]  /*1f00*/  FADD R19, R29, R44 ;  /* 0x0000002c1d137221 */ /* 0x004fc80000000000 */
[----:B------:R-:W-:Y:S01]  /*1f10*/  @!P0 FMUL R19, R19, 0.10000000149011611938 ;  /* 0x3dcccccd13138820 */ /* 0x000fe20000400000 */
[----:B----4-:R-:W-:Y:S02]  /*1f20*/  ISETP.NE.AND P6, PT, R12, RZ, PT ;  /* 0x000000ff0c00720c */ /* 0x010fe40003fc5270 */
[----:B-----5:R-:W-:Y:S01]  /*1f30*/  ISETP.NE.AND P5, PT, R20, RZ, PT ;  /* 0x000000ff1400720c */ /* 0x020fe20003fa5270 */
[----:B---3--:R-:W-:-:S10]  /*1f40*/  FADD R9, R29, R30 ;  /* 0x0000001e1d097221 */ /* 0x008fd40000000000 */
[----:B------:R-:W-:Y:S01]  /*1f50*/  @!P6 FMUL R9, R9, 0.10000000149011611938 ;  /* 0x3dcccccd0909e820 */ /* 0x000fe20000400000 */
[----:B------:R-:W-:Y:S01]  /*1f60*/  ISETP.NE.AND P4, PT, R42, RZ, PT ;  /* 0x000000ff2a00720c */ /* 0x000fe20003f85270 */
[----:B------:R-:W-:-:S04]  /*1f70*/  FADD R16, R29, R16 ;  /* 0x000000101d107221 */ /* 0x000fc80000000000 */
[----:B------:R-:W-:Y:S01]  /*1f80*/  @!P5 FMUL R16, R16, 0.10000000149011611938 ;  /* 0x3dcccccd1010d820 */ /* 0x000fe20000400000 */
[C---:B------:R-:W-:Y:S01]  /*1f90*/  FADD R14, R29.reuse, R14 ;  /* 0x0000000e1d0e7221 */ /* 0x040fe20000000000 */
[----:B------:R-:W-:Y:S01]  /*1fa0*/  ISETP.NE.AND P3, PT, R46, RZ, PT ;  /* 0x000000ff2e00720c */ /* 0x000fe20003f65270 */
[----:B------:R-:W-:-:S05]  /*1fb0*/  FADD R4, R29, R21 ;  /* 0x000000151d047221 */ /* 0x000fca0000000000 */
[----:B------:R-:W-:Y:S01]  /*1fc0*/  @!P4 FMUL R14, R14, 0.10000000149011611938 ;  /* 0x3dcccccd0e0ec820 */ /* 0x000fe20000400000 */
[----:B------:R-:W-:-:S03]  /*1fd0*/  FADD R16, -R9, R16 ;  /* 0x0000001009107221 */ /* 0x000fc60000000100 */
[----:B------:R-:W-:Y:S01]  /*1fe0*/  FADD R14, -R19, R14 ;  /* 0x0000000e130e7221 */ /* 0x000fe20000000100 */
[----:B------:R-:W-:Y:S02]  /*1ff0*/  ISETP.NE.AND P1, PT, R48, RZ, PT ;  /* 0x000000ff3000720c */ /* 0x000fe40003f25270 */
[----:B------:R-:W-:Y:S02]  /*2000*/  ISETP.NE.AND P2, PT, R17, RZ, PT ;  /* 0x000000ff1100720c */ /* 0x000fe40003f45270 */
[----:B------:R-:W-:Y:S01]  /*2010*/  ISETP.NE.AND P0, PT, R50, RZ, PT ;  /* 0x000000ff3200720c */ /* 0x000fe20003f05270 */
[C---:B------:R-:W-:Y:S01]  /*2020*/  FADD R17, R29.reuse, R40 ;  /* 0x000000281d117221 */ /* 0x040fe20000000000 */
[----:B------:R-:W-:Y:S01]  /*2030*/  FADD R18, R29, R18 ;  /* 0x000000121d127221 */ /* 0x000fe20000000000 */
[----:B------:R-:W-:-:S08]  /*2040*/  @!P3 FMUL R4, R4, 0.10000000149011611938 ;  /* 0x3dcccccd0404b820 */ /* 0x000fd00000400000 */
[----:B------:R-:W-:Y:S01]  /*2050*/  @!P2 FMUL R17, R17, 0.10000000149011611938 ;  /* 0x3dcccccd1111a820 */ /* 0x000fe20000400000 */
[----:B------:R-:W-:Y:S01]  /*2060*/  @!P1 FMUL R18, R18, 0.10000000149011611938 ;  /* 0x3dcccccd12129820 */ /* 0x000fe20000400000 */
[----:B------:R-:W-:-:S04]  /*2070*/  FADD R29, R29, R38 ;  /* 0x000000261d1d7221 */ /* 0x000fc80000000000 */
[----:B------:R-:W-:Y:S01]  /*2080*/  @!P0 FMUL R29, R29, 0.10000000149011611938 ;  /* 0x3dcccccd1d1d8820 */ /* 0x000fe20000400000 */
[----:B------:R-:W-:-:S03]  /*2090*/  FADD R17, -R4, R17 ;  /* 0x0000001104117221 */ /* 0x000fc60000000100 */
[----:B------:R-:W-:Y:S01]  /*20a0*/  FADD R29, -R18, R29 ;  /* 0x0000001d121d7221 */ /* 0x000fe20000000100 */
[C---:B------:R-:W-:Y:S01]  /*20b0*/  FFMA R9, R10.reuse, R16, R9 ;  /* 0x000000100a097223 */ /* 0x040fe20000000009 */
[----:B------:R-:W-:Y:S01]  /*20c0*/  FFMA R10, R10, R14, R19 ;  /* 0x0000000e0a0a7223 */ /* 0x000fe20000000013 */
[C---:B------:R-:W-:Y:S01]  /*20d0*/  FFMA R17, R11.reuse, R17, R4 ;  /* 0x000000110b117223 */ /* 0x040fe20000000004 */
[----:B------:R-:W-:Y:S01]  /*20e0*/  FFMA R18, R11, R29, R18 ;  /* 0x0000001d0b127223 */ /* 0x000fe20000000012 */
[----:B------:R-:W-:Y:S01]  /*20f0*/  FADD R12, -R34, R31 ;  /* 0x0000001f220c7221 */ /* 0x000fe20000000100 */
[----:B------:R-:W-:Y:S02]  /*2100*/  FADD R10, -R9, R10 ;  /* 0x0000000a090a7221 */ /* 0x000fe40000000100 */
[----:B------:R-:W-:Y:S01]  /*2110*/  FADD R18, -R17, R18 ;  /* 0x0000001211127221 */ /* 0x000fe20000000100 */
[C---:B------:R-:W-:Y:S01]  /*2120*/  FFMA R14, R33.reuse, R6, R15 ;  /* 0x00000006210e7223 */ /* 0x040fe2000000000f */
[C---:B------:R-:W-:Y:S01]  /*2130*/  FFMA R12, R33.reuse, R12, R34 ;  /* 0x0000000c210c7223 */ /* 0x040fe20000000022 */
[----:B------:R-:W-:Y:S01]  /*2140*/  FFMA R15, R33, R25, R0 ;  /* 0x00000019210f7223 */ /* 0x000fe20000000000 */
[C---:B------:R-:W-:Y:S01]  /*2150*/  FFMA R4, R32.reuse, R8, R27 ;  /* 0x0000000820047223 */ /* 0x040fe2000000001b */
[C---:B------:R-:W-:Y:S01]  /*2160*/  FFMA R6, R32.reuse, R10, R9 ;  /* 0x0000000a20067223 */ /* 0x040fe20000000009 */
[----:B------:R-:W-:-:S02]  /*2170*/  FFMA R7, R32, R18, R17 ;  /* 0x0000001220077223 */ /* 0x000fc40000000011 */
[----:B------:R-:W-:Y:S04]  /*2180*/  STG.E.128 desc[UR4][R2.64], R12 ;  /* 0x0000000c02007986 */ /* 0x000fe8000c101d04 */
[----:B------:R-:W-:Y:S01]  /*2190*/  STG.E.128 desc[UR4][R2.64+0x800], R4 ;  /* 0x0008000402007986 */ /* 0x000fe2000c101d04 */
[----:B------:R-:W-:Y:S05]  /*21a0*/  EXIT ;  /* 0x000000000000794d */ /* 0x000fea0003800000 */
.L_x_0:
[----:B------:R-:W-:-:S00]  /*21b0*/  BRA `(.L_x_0) ;  /* 0xfffffffc00fc7947 */ /* 0x000fc0000383ffff */
[----:B------:R-:W-:-:S00]  /*21c0*/  NOP ;  /* 0x0000000000007918 */ /* 0x000fc00000000000 */
        /* <DEDUP_REMOVED lines=11> */
.L_x_1:


//--------------------- .nv.constant0.triton_poi_fused__unsafe_index_add_convolution_leaky_relu_mul_sub_39 --------------------------
	.section	.nv.constant0.triton_poi_fused__unsafe_index_add_convolution_leaky_relu_mul_sub_39,"a",@progbits
	.sectionflags	@""
	.align	4
.nv.constant0.triton_poi_fused__unsafe_index_add_convolution_leaky_relu_mul_sub_39:
	.zero		612
